// auto-generated by cutlass_sweep.conv — config: {"arch": "sm_90", "cluster_m": 2, "cluster_n": 1, "conv_kind": "dgrad", "dtype": "bf16", "ndim": 2, "tile_k": 64, "tile_m": 64, "tile_n": 128}
#include "cutlass/cutlass.h"
#include "cute/tensor.hpp"
#include "cutlass/kernel_hardware_info.hpp"
#include "cutlass/conv/convolution.h"
#include "cutlass/conv/dispatch_policy.hpp"
#include "cutlass/conv/collective/collective_builder.hpp"
#include "cutlass/conv/kernel/conv_universal.hpp"
#include "cutlass/conv/device/conv_universal_adapter.hpp"
#include "cutlass/epilogue/collective/collective_builder.hpp"

using namespace cute;
using Elem = cutlass::bfloat16_t;
using Acc  = float;
using LayoutAB = cutlass::layout::TensorNHWC;
using LayoutC  = cutlass::layout::TensorNHWC;
constexpr auto ConvOp = cutlass::conv::Operator::kDgrad;
using TileShape    = Shape<_64, _128, Shape<_64>>;
using ClusterShape = Shape<_2, _1, _1>;

using CollectiveEpilogue = typename cutlass::epilogue::collective::CollectiveBuilder<
    cutlass::arch::Sm90, cutlass::arch::OpClassTensorOp,
    TileShape, ClusterShape,
    cutlass::epilogue::collective::EpilogueTileAuto,
    Acc, Acc,
    Elem, LayoutC, 128 / cutlass::sizeof_bits<Elem>::value,
    Elem, LayoutC, 128 / cutlass::sizeof_bits<Elem>::value,
    cutlass::epilogue::collective::EpilogueScheduleAuto
  >::CollectiveOp;

using CollectiveMainloop = typename cutlass::conv::collective::CollectiveBuilder<
    cutlass::arch::Sm90, cutlass::arch::OpClassTensorOp, ConvOp,
    Elem, LayoutAB, 128 / cutlass::sizeof_bits<Elem>::value,
    Elem, LayoutAB, 128 / cutlass::sizeof_bits<Elem>::value,
    Acc,
    TileShape, ClusterShape,
    cutlass::conv::collective::StageCountAutoCarveout<
        static_cast<int>(sizeof(typename CollectiveEpilogue::SharedStorage))>,
    cutlass::conv::collective::KernelScheduleAuto
  >::CollectiveOp;

using ProblemShape = cutlass::conv::ConvProblemShape<
    ConvOp, CollectiveMainloop::DispatchPolicy::NumSpatialDimensions>;
using ConvKernel = cutlass::conv::kernel::ConvUniversal<
    ProblemShape, CollectiveMainloop, CollectiveEpilogue>;
using Conv = cutlass::conv::device::ConvUniversalAdapter<ConvKernel>;

auto* _anchor = &cutlass::device_kernel<ConvKernel>;


// ===== COMPILED SASS (sm_90a) =====

	.target	sm_90a

	.elftype	@"ET_EXEC"


//--------------------- .note.nv.tkinfo           --------------------------
	.section	.note.nv.tkinfo,"",@"SHT_NOTE"
	.sectionflags	@"SHF_NOTE_NV_TKINFO"
	.tkinfo
        /*0018*/ 	.word	0x00000002
        /*0030*/ 	.string	""
        /*0030*/ 	.string	"ptxas"
        /*0030*/ 	.string	"Cuda compilation tools, release 13.0, V13.0.88"
        /*0030*/ 	.string	"Build cuda_13.0.r13.0/compiler.36424714_0"
        /*0030*/ 	.string	"-arch sm_90a -m 64 "



//--------------------- .note.nv.cuinfo           --------------------------
	.section	.note.nv.cuinfo,"",@"SHT_NOTE"
	.sectionflags	@"SHF_NOTE_NV_CUINFO"
        /*0018*/ 	.short	0x0002
        /*001a*/ 	.short	0x005a
        /*001c*/ 	.short	0x0082
	.zero		2


//--------------------- .nv.info                  --------------------------
	.section	.nv.info,"",@"SHT_CUDA_INFO"
	.align	4


	//----- nvinfo : EIATTR_REGCOUNT
	.align		4
        /*0000*/ 	.byte	0x04, 0x2f
        /*0002*/ 	.short	(.L_12 - .L_11)
	.align		4
.L_11:
        /*0004*/ 	.word	index@(_ZN7cutlass13device_kernelINS_4conv6kernel13ConvUniversalINS1_16ConvProblemShapeILNS1_8OperatorE1ELi2EEENS1_10collective14CollectiveConvINS1_46MainloopSm90TmaGmmaWarpSpecializedImplicitGemmILS5_1ELi9ELi2EN4cute5tupleIJNSA_1CILi2EEENSC_ILi1EEESE_EEENS1_36KernelImplicitTmaWarpSpecializedSm90ELi1EEENSB_IJNSC_ILi64EEENSC_ILi128EEENSB_IJSI_EEEEEENS_10bfloat16_tESM_NSA_8TiledMMAINSA_8MMA_AtomIJNSA_4SM904GMMA28MMA_64x128x16_F32BF16BF16_SSILNSQ_5MajorE0ELSS_1ELNSQ_7ScaleInE1ELST_1EEEEEENSA_6LayoutINSB_IJSE_SE_SE_EEENSB_IJNSC_ILi0EEESY_SY_EEEEENSB_IJNSA_10UnderscoreES11_S11_EEEEENS7_6detail26Sm90ImplicitGemmTileTraitsINSA_20SM90_TMA_LOAD_IM2COLENSA_14ComposedLayoutINSA_7SwizzleILi3ELi4ELi3EEENSA_18smem_ptr_flag_bitsILi16EEENSW_INSB_IJNSB_IJNSC_ILi8EEES1C_EEENSB_IJSI_SE_EEENSB_IJSE_NSC_ILi9EEEEEEEEENSB_IJNSB_IJSI_NSC_ILi512EEEEEENSB_IJSE_SY_EEENSB_IJSY_NSC_ILi4096EEEEEEEEEEEEEvEENS15_INSA_23SM90_TMA_LOAD_MULTICASTENS17_IS19_S1B_NSW_INSB_IJNSB_IJSI_SD_EEES1D_S1G_EEENSB_IJNSB_IJSE_S1L_EEES1J_NSB_IJSY_NSC_ILi8192EEEEEEEEEEEEEvEEEENS_8epilogue10collective6detail29Sm90TmaWarpSpecializedAdapterINS23_15DefaultEpilogueISM_NSB_IJNSB_IJlllEEESE_SY_EEES28_NS22_6thread17LinearCombinationISM_Li1EffLNS29_9ScaleType4KindE0ELNS_15FloatRoundStyleE2ESM_EENS_4gemm15EpilogueDefaultEEEEEvvEEEEvNT_6ParamsE)
        /*0008*/ 	.word	0x0000005a


	//----- nvinfo : EIATTR_FRAME_SIZE
	.align		4
.L_12:
        /*000c*/ 	.byte	0x04, 0x11
        /*000e*/ 	.short	(.L_14 - .L_13)
	.align		4
.L_13:
        /*0010*/ 	.word	index@(_ZN7cutlass13device_kernelINS_4conv6kernel13ConvUniversalINS1_16ConvProblemShapeILNS1_8OperatorE1ELi2EEENS1_10collective14CollectiveConvINS1_46MainloopSm90TmaGmmaWarpSpecializedImplicitGemmILS5_1ELi9ELi2EN4cute5tupleIJNSA_1CILi2EEENSC_ILi1EEESE_EEENS1_36KernelImplicitTmaWarpSpecializedSm90ELi1EEENSB_IJNSC_ILi64EEENSC_ILi128EEENSB_IJSI_EEEEEENS_10bfloat16_tESM_NSA_8TiledMMAINSA_8MMA_AtomIJNSA_4SM904GMMA28MMA_64x128x16_F32BF16BF16_SSILNSQ_5MajorE0ELSS_1ELNSQ_7ScaleInE1ELST_1EEEEEENSA_6LayoutINSB_IJSE_SE_SE_EEENSB_IJNSC_ILi0EEESY_SY_EEEEENSB_IJNSA_10UnderscoreES11_S11_EEEEENS7_6detail26Sm90ImplicitGemmTileTraitsINSA_20SM90_TMA_LOAD_IM2COLENSA_14ComposedLayoutINSA_7SwizzleILi3ELi4ELi3EEENSA_18smem_ptr_flag_bitsILi16EEENSW_INSB_IJNSB_IJNSC_ILi8EEES1C_EEENSB_IJSI_SE_EEENSB_IJSE_NSC_ILi9EEEEEEEEENSB_IJNSB_IJSI_NSC_ILi512EEEEEENSB_IJSE_SY_EEENSB_IJSY_NSC_ILi4096EEEEEEEEEEEEEvEENS15_INSA_23SM90_TMA_LOAD_MULTICASTENS17_IS19_S1B_NSW_INSB_IJNSB_IJSI_SD_EEES1D_S1G_EEENSB_IJNSB_IJSE_S1L_EEES1J_NSB_IJSY_NSC_ILi8192EEEEEEEEEEEEEvEEEENS_8epilogue10collective6detail29Sm90TmaWarpSpecializedAdapterINS23_15DefaultEpilogueISM_NSB_IJNSB_IJlllEEESE_SY_EEES28_NS22_6thread17LinearCombinationISM_Li1EffLNS29_9ScaleType4KindE0ELNS_15FloatRoundStyleE2ESM_EENS_4gemm15EpilogueDefaultEEEEEvvEEEEvNT_6ParamsE)
        /*0014*/ 	.word	0x00000000


	//----- nvinfo : EIATTR_MIN_STACK_SIZE
	.align		4
.L_14:
        /*0018*/ 	.byte	0x04, 0x12
        /*001a*/ 	.short	(.L_16 - .L_15)
	.align		4
.L_15:
        /*001c*/ 	.word	index@(_ZN7cutlass13device_kernelINS_4conv6kernel13ConvUniversalINS1_16ConvProblemShapeILNS1_8OperatorE1ELi2EEENS1_10collective14CollectiveConvINS1_46MainloopSm90TmaGmmaWarpSpecializedImplicitGemmILS5_1ELi9ELi2EN4cute5tupleIJNSA_1CILi2EEENSC_ILi1EEESE_EEENS1_36KernelImplicitTmaWarpSpecializedSm90ELi1EEENSB_IJNSC_ILi64EEENSC_ILi128EEENSB_IJSI_EEEEEENS_10bfloat16_tESM_NSA_8TiledMMAINSA_8MMA_AtomIJNSA_4SM904GMMA28MMA_64x128x16_F32BF16BF16_SSILNSQ_5MajorE0ELSS_1ELNSQ_7ScaleInE1ELST_1EEEEEENSA_6LayoutINSB_IJSE_SE_SE_EEENSB_IJNSC_ILi0EEESY_SY_EEEEENSB_IJNSA_10UnderscoreES11_S11_EEEEENS7_6detail26Sm90ImplicitGemmTileTraitsINSA_20SM90_TMA_LOAD_IM2COLENSA_14ComposedLayoutINSA_7SwizzleILi3ELi4ELi3EEENSA_18smem_ptr_flag_bitsILi16EEENSW_INSB_IJNSB_IJNSC_ILi8EEES1C_EEENSB_IJSI_SE_EEENSB_IJSE_NSC_ILi9EEEEEEEEENSB_IJNSB_IJSI_NSC_ILi512EEEEEENSB_IJSE_SY_EEENSB_IJSY_NSC_ILi4096EEEEEEEEEEEEEvEENS15_INSA_23SM90_TMA_LOAD_MULTICASTENS17_IS19_S1B_NSW_INSB_IJNSB_IJSI_SD_EEES1D_S1G_EEENSB_IJNSB_IJSE_S1L_EEES1J_NSB_IJSY_NSC_ILi8192EEEEEEEEEEEEEvEEEENS_8epilogue10collective6detail29Sm90TmaWarpSpecializedAdapterINS23_15DefaultEpilogueISM_NSB_IJNSB_IJlllEEESE_SY_EEES28_NS22_6thread17LinearCombinationISM_Li1EffLNS29_9ScaleType4KindE0ELNS_15FloatRoundStyleE2ESM_EENS_4gemm15EpilogueDefaultEEEEEvvEEEEvNT_6ParamsE)
        /*0020*/ 	.word	0x00000000
.L_16:


//--------------------- .nv.compat                --------------------------
	.section	.nv.compat,"",@"SHT_CUDA_COMPAT_INFO"
	.align	4
        /*0000*/ 	.byte	0x02, 0x09, 0x01, 0x00, 0x02, 0x02, 0x04, 0x00, 0x02, 0x05, 0x05, 0x00, 0x03, 0x07, 0x01, 0x01
        /*0010*/ 	.byte	0x02, 0x03, 0x01, 0x00, 0x02, 0x06, 0x01, 0x00, 0x04, 0x0b, 0x08, 0x00, 0x00, 0x00, 0x00, 0x00
        /*0020*/ 	.byte	0x00, 0x00, 0x00, 0x00


//--------------------- .nv.info._ZN7cutlass13device_kernelINS_4conv6kernel13ConvUniversalINS1_16ConvProblemShapeILNS1_8OperatorE1ELi2EEENS1_10collective14CollectiveConvINS1_46MainloopSm90TmaGmmaWarpSpecializedImplicitGemmILS5_1ELi9ELi2EN4cute5tupleIJNSA_1CILi2EEENSC_ILi1EEESE_EEENS1_36KernelImplicitTmaWarpSpecializedSm90ELi1EEENSB_IJNSC_ILi64EEENSC_ILi128EEENSB_IJSI_EEEEEENS_10bfloat16_tESM_NSA_8TiledMMAINSA_8MMA_AtomIJNSA_4SM904GMMA28MMA_64x128x16_F32BF16BF16_SSILNSQ_5MajorE0ELSS_1ELNSQ_7ScaleInE1ELST_1EEEEEENSA_6LayoutINSB_IJSE_SE_SE_EEENSB_IJNSC_ILi0EEESY_SY_EEEEENSB_IJNSA_10UnderscoreES11_S11_EEEEENS7_6detail26Sm90ImplicitGemmTileTraitsINSA_20SM90_TMA_LOAD_IM2COLENSA_14ComposedLayoutINSA_7SwizzleILi3ELi4ELi3EEENSA_18smem_ptr_flag_bitsILi16EEENSW_INSB_IJNSB_IJNSC_ILi8EEES1C_EEENSB_IJSI_SE_EEENSB_IJSE_NSC_ILi9EEEEEEEEENSB_IJNSB_IJSI_NSC_ILi512EEEEEENSB_IJSE_SY_EEENSB_IJSY_NSC_ILi4096EEEEEEEEEEEEEvEENS15_INSA_23SM90_TMA_LOAD_MULTICASTENS17_IS19_S1B_NSW_INSB_IJNSB_IJSI_SD_EEES1D_S1G_EEENSB_IJNSB_IJSE_S1L_EEES1J_NSB_IJSY_NSC_ILi8192EEEEEEEEEEEEEvEEEENS_8epilogue10collective6detail29Sm90TmaWarpSpecializedAdapterINS23_15DefaultEpilogueISM_NSB_IJNSB_IJlllEEESE_SY_EEES28_NS22_6thread17LinearCombinationISM_Li1EffLNS29_9ScaleType4KindE0ELNS_15FloatRoundStyleE2ESM_EENS_4gemm15EpilogueDefaultEEEEEvvEEEEvNT_6ParamsE --------------------------
	.section	.nv.info._ZN7cutlass13device_kernelINS_4conv6kernel13ConvUniversalINS1_16ConvProblemShapeILNS1_8OperatorE1ELi2EEENS1_10collective14CollectiveConvINS1_46MainloopSm90TmaGmmaWarpSpecializedImplicitGemmILS5_1ELi9ELi2EN4cute5tupleIJNSA_1CILi2EEENSC_ILi1EEESE_EEENS1_36KernelImplicitTmaWarpSpecializedSm90ELi1EEENSB_IJNSC_ILi64EEENSC_ILi128EEENSB_IJSI_EEEEEENS_10bfloat16_tESM_NSA_8TiledMMAINSA_8MMA_AtomIJNSA_4SM904GMMA28MMA_64x128x16_F32BF16BF16_SSILNSQ_5MajorE0ELSS_1ELNSQ_7ScaleInE1ELST_1EEEEEENSA_6LayoutINSB_IJSE_SE_SE_EEENSB_IJNSC_ILi0EEESY_SY_EEEEENSB_IJNSA_10UnderscoreES11_S11_EEEEENS7_6detail26Sm90ImplicitGemmTileTraitsINSA_20SM90_TMA_LOAD_IM2COLENSA_14ComposedLayoutINSA_7SwizzleILi3ELi4ELi3EEENSA_18smem_ptr_flag_bitsILi16EEENSW_INSB_IJNSB_IJNSC_ILi8EEES1C_EEENSB_IJSI_SE_EEENSB_IJSE_NSC_ILi9EEEEEEEEENSB_IJNSB_IJSI_NSC_ILi512EEEEEENSB_IJSE_SY_EEENSB_IJSY_NSC_ILi4096EEEEEEEEEEEEEvEENS15_INSA_23SM90_TMA_LOAD_MULTICASTENS17_IS19_S1B_NSW_INSB_IJNSB_IJSI_SD_EEES1D_S1G_EEENSB_IJNSB_IJSE_S1L_EEES1J_NSB_IJSY_NSC_ILi8192EEEEEEEEEEEEEvEEEENS_8epilogue10collective6detail29Sm90TmaWarpSpecializedAdapterINS23_15DefaultEpilogueISM_NSB_IJNSB_IJlllEEESE_SY_EEES28_NS22_6thread17LinearCombinationISM_Li1EffLNS29_9ScaleType4KindE0ELNS_15FloatRoundStyleE2ESM_EENS_4gemm15EpilogueDefaultEEEEEvvEEEEvNT_6ParamsE,"",@"SHT_CUDA_INFO"
	.sectionflags	@""
	.align	4


	//----- nvinfo : EIATTR_CUDA_API_VERSION
	.align		4
        /*0000*/ 	.byte	0x04, 0x37
        /*0002*/ 	.short	(.L_18 - .L_17)
.L_17:
        /*0004*/ 	.word	0x00000082


	//----- nvinfo : EIATTR_KPARAM_INFO
	.align		4
.L_18:
        /*0008*/ 	.byte	0x04, 0x17
        /*000a*/ 	.short	(.L_20 - .L_19)
.L_19:
        /*000c*/ 	.word	0x00000000
        /*0010*/ 	.short	0x0000
        /*0012*/ 	.short	0x0070
        /*0014*/ 	.byte	0x00, 0xf0, 0x01, 0x0e


	//----- nvinfo : EIATTR_SPARSE_MMA_MASK
	.align		4
.L_20:
        /*0018*/ 	.byte	0x03, 0x50
        /*001a*/ 	.short	0x0000


	//----- nvinfo : EIATTR_MAXREG_COUNT
	.align		4
        /*001c*/ 	.byte	0x03, 0x1b
        /*001e*/ 	.short	0x00ff


	//----- nvinfo : EIATTR_NUM_BARRIERS
	.align		4
        /*0020*/ 	.byte	0x02, 0x4c
        /*0022*/ 	.byte	0x01
	.zero		1


	//----- nvinfo : EIATTR_MERCURY_ISA_VERSION
	.align		4
        /*0024*/ 	.byte	0x03, 0x5f
        /*0026*/ 	.short	0x0101


	//----- nvinfo : EIATTR_COOP_GROUP_MASK_REGIDS
	.align		4
        /*0028*/ 	.byte	0x04, 0x29
        /*002a*/ 	.short	(.L_22 - .L_21)


	//   ....[0]....
.L_21:
        /*002c*/ 	.word	0xffffffff


	//   ....[1]....
        /*0030*/ 	.word	0xffffffff


	//   ....[2]....
        /*0034*/ 	.word	0xffffffff


	//   ....[3]....
        /*0038*/ 	.word	0xffffffff


	//----- nvinfo : EIATTR_COOP_GROUP_INSTR_OFFSETS
	.align		4
.L_22:
        /*003c*/ 	.byte	0x04, 0x28
        /*003e*/ 	.short	(.L_24 - .L_23)


	//   ....[0]....
.L_23:
        /*0040*/ 	.word	0x00000070


	//   ....[1]....
        /*0044*/ 	.word	0x00000080


	//   ....[2]....
        /*0048*/ 	.word	0x00000140


	//   ....[3]....
        /*004c*/ 	.word	0x00000770


	//----- nvinfo : EIATTR_MBARRIER_INSTR_OFFSETS
	.align		4
.L_24:
        /*0050*/ 	.byte	0x04, 0x39
        /*0052*/ 	.short	(.L_26 - .L_25)


	//   ....[0]....
.L_25:
        /*0054*/ 	.word	0x00000310
        /*0058*/ 	.word	0x000000ff
        /*005c*/ 	.word	0x00036000
        /*0060*/ 	.short	0x0100
        /*0062*/ 	.byte	0x08
	.zero		1


	//   ....[1]....
        /*0064*/ 	.word	0x00000320
        /*0068*/ 	.word	0x000000ff
        /*006c*/ 	.word	0x00036048
        /*0070*/ 	.short	0x0100
        /*0072*/ 	.byte	0x08
	.zero		1


	//   ....[2]....
        /*0074*/ 	.word	0x00000330
        /*0078*/ 	.word	0x000000ff
        /*007c*/ 	.word	0x00036008
        /*0080*/ 	.short	0x0100
        /*0082*/ 	.byte	0x08
	.zero		1


	//   ....[3]....
        /*0084*/ 	.word	0x00000340
        /*0088*/ 	.word	0x000000ff
        /*008c*/ 	.word	0x00036050
        /*0090*/ 	.short	0x0100
        /*0092*/ 	.byte	0x08
	.zero		1


	//   ....[4]....
        /*0094*/ 	.word	0x00000350
        /*0098*/ 	.word	0x000000ff
        /*009c*/ 	.word	0x00036010
        /*00a0*/ 	.short	0x0100
        /*00a2*/ 	.byte	0x08
	.zero		1


	//   ....[5]....
        /*00a4*/ 	.word	0x00000360
        /*00a8*/ 	.word	0x000000ff
        /*00ac*/ 	.word	0x00036058
        /*00b0*/ 	.short	0x0100
        /*00b2*/ 	.byte	0x08
	.zero		1


	//   ....[6]....
        /*00b4*/ 	.word	0x00000370
        /*00b8*/ 	.word	0x000000ff
        /*00bc*/ 	.word	0x00036018
        /*00c0*/ 	.short	0x0100
        /*00c2*/ 	.byte	0x08
	.zero		1


	//   ....[7]....
        /*00c4*/ 	.word	0x00000380
        /*00c8*/ 	.word	0x000000ff
        /*00cc*/ 	.word	0x00036060
        /*00d0*/ 	.short	0x0100
        /*00d2*/ 	.byte	0x08
	.zero		1


	//   ....[8]....
        /*00d4*/ 	.word	0x00000390
        /*00d8*/ 	.word	0x000000ff
        /*00dc*/ 	.word	0x00036020
        /*00e0*/ 	.short	0x0100
        /*00e2*/ 	.byte	0x08
	.zero		1


	//   ....[9]....
        /*00e4*/ 	.word	0x000003a0
        /*00e8*/ 	.word	0x000000ff
        /*00ec*/ 	.word	0x00036068
        /*00f0*/ 	.short	0x0100
        /*00f2*/ 	.byte	0x08
	.zero		1


	//   ....[10]....
        /*00f4*/ 	.word	0x000003b0
        /*00f8*/ 	.word	0x000000ff
        /*00fc*/ 	.word	0x00036028
        /*0100*/ 	.short	0x0100
        /*0102*/ 	.byte	0x08
	.zero		1


	//   ....[11]....
        /*0104*/ 	.word	0x000003c0
        /*0108*/ 	.word	0x000000ff
        /*010c*/ 	.word	0x00036070
        /*0110*/ 	.short	0x0100
        /*0112*/ 	.byte	0x08
	.zero		1


	//   ....[12]....
        /*0114*/ 	.word	0x000003d0
        /*0118*/ 	.word	0x000000ff
        /*011c*/ 	.word	0x00036030
        /*0120*/ 	.short	0x0100
        /*0122*/ 	.byte	0x08
	.zero		1


	//   ....[13]....
        /*0124*/ 	.word	0x000003e0
        /*0128*/ 	.word	0x000000ff
        /*012c*/ 	.word	0x00036078
        /*0130*/ 	.short	0x0100
        /*0132*/ 	.byte	0x08
	.zero		1


	//   ....[14]....
        /*0134*/ 	.word	0x000003f0
        /*0138*/ 	.word	0x000000ff
        /*013c*/ 	.word	0x00036038
        /*0140*/ 	.short	0x0100
        /*0142*/ 	.byte	0x08
	.zero		1


	//   ....[15]....
        /*0144*/ 	.word	0x00000400
        /*0148*/ 	.word	0x000000ff
        /*014c*/ 	.word	0x00036080
        /*0150*/ 	.short	0x0100
        /*0152*/ 	.byte	0x08
	.zero		1


	//   ....[16]....
        /*0154*/ 	.word	0x00000410
        /*0158*/ 	.word	0x000000ff
        /*015c*/ 	.word	0x00036040
        /*0160*/ 	.short	0x0100
        /*0162*/ 	.byte	0x08
	.zero		1


	//   ....[17]....
        /*0164*/ 	.word	0x00000420
        /*0168*/ 	.word	0x000000ff
        /*016c*/ 	.word	0x00036088
        /*0170*/ 	.short	0x0100
        /*0172*/ 	.byte	0x08
	.zero		1


	//   ....[18]....
        /*0174*/ 	.word	0x00000dc0
        /*0178*/ 	.word	0x00000008
        /*017c*/ 	.word	0x00036000
        /*0180*/ 	.short	0x010a
        /*0182*/ 	.byte	0x3f
	.zero		1


	//   ....[19]....
        /*0184*/ 	.word	0x00001160
        /*0188*/ 	.word	0x0000000b
        /*018c*/ 	.word	0x00036000
        /*0190*/ 	.short	0x010a
        /*0192*/ 	.byte	0x3f
	.zero		1


	//   ....[20]....
        /*0194*/ 	.word	0x00001380
        /*0198*/ 	.word	0x0000000a
        /*019c*/ 	.word	0x00000000
        /*01a0*/ 	.short	0x0101
        /*01a2*/ 	.byte	0x3f
	.zero		1


	//   ....[21]....
        /*01a4*/ 	.word	0x000015c0
        /*01a8*/ 	.word	0x00000004
        /*01ac*/ 	.word	0x00000000
        /*01b0*/ 	.short	0x0101
        /*01b2*/ 	.byte	0x3f
	.zero		1


	//   ....[22]....
        /*01b4*/ 	.word	0x00006130
        /*01b8*/ 	.word	0x00000014
        /*01bc*/ 	.word	0x00036048
        /*01c0*/ 	.short	0x010a
        /*01c2*/ 	.byte	0x3f
	.zero		1


	//   ....[23]....
        /*01c4*/ 	.word	0x00006880
        /*01c8*/ 	.word	0x00000002
        /*01cc*/ 	.word	0x00000000
        /*01d0*/ 	.short	0x010a
        /*01d2*/ 	.byte	0x3f
	.zero		1


	//   ....[24]....
        /*01d4*/ 	.word	0x00006930
        /*01d8*/ 	.word	0x00000000
        /*01dc*/ 	.word	0x00000000
        /*01e0*/ 	.short	0x010a
        /*01e2*/ 	.byte	0x3f
	.zero		1


	//   ....[25]....
        /*01e4*/ 	.word	0x000069e0
        /*01e8*/ 	.word	0x00000000
        /*01ec*/ 	.word	0x00000000
        /*01f0*/ 	.short	0x010a
        /*01f2*/ 	.byte	0x3f
	.zero		1


	//   ....[26]....
        /*01f4*/ 	.word	0x00006a90
        /*01f8*/ 	.word	0x00000000
        /*01fc*/ 	.word	0x00000000
        /*0200*/ 	.short	0x010a
        /*0202*/ 	.byte	0x3f
	.zero		1


	//   ....[27]....
        /*0204*/ 	.word	0x00006b40
        /*0208*/ 	.word	0x00000000
        /*020c*/ 	.word	0x00000000
        /*0210*/ 	.short	0x010a
        /*0212*/ 	.byte	0x3f
	.zero		1


	//   ....[28]....
        /*0214*/ 	.word	0x00006bf0
        /*0218*/ 	.word	0x00000000
        /*021c*/ 	.word	0x00000000
        /*0220*/ 	.short	0x010a
        /*0222*/ 	.byte	0x3f
	.zero		1


	//   ....[29]....
        /*0224*/ 	.word	0x00006ca0
        /*0228*/ 	.word	0x00000000
        /*022c*/ 	.word	0x00000000
        /*0230*/ 	.short	0x010a
        /*0232*/ 	.byte	0x3f
	.zero		1


	//   ....[30]....
        /*0234*/ 	.word	0x00006d50
        /*0238*/ 	.word	0x00000000
        /*023c*/ 	.word	0x00000000
        /*0240*/ 	.short	0x010a
        /*0242*/ 	.byte	0x3f
	.zero		1


	//   ....[31]....
        /*0244*/ 	.word	0x00006e00
        /*0248*/ 	.word	0x00000006
        /*024c*/ 	.word	0x00000000
        /*0250*/ 	.short	0x010a
        /*0252*/ 	.byte	0x3f
	.zero		1


	//----- nvinfo : EIATTR_NUM_MBARRIERS
	.align		4
.L_26:
        /*0254*/ 	.byte	0x03, 0x38
        /*0256*/ 	.short	0x0012


	//----- nvinfo : EIATTR_EXIT_INSTR_OFFSETS
	.align		4
        /*0258*/ 	.byte	0x04, 0x1c
        /*025a*/ 	.short	(.L_28 - .L_27)


	//   ....[0]....
.L_27:
        /*025c*/ 	.word	0x00000af0


	//   ....[1]....
        /*0260*/ 	.word	0x00001720


	//   ....[2]....
        /*0264*/ 	.word	0x00004860


	//   ....[3]....
        /*0268*/ 	.word	0x00004890


	//   ....[4]....
        /*026c*/ 	.word	0x00005f00


	//   ....[5]....
        /*0270*/ 	.word	0x00005f30


	//   ....[6]....
        /*0274*/ 	.word	0x00005f50


	//   ....[7]....
        /*0278*/ 	.word	0x00006770


	//   ....[8]....
        /*027c*/ 	.word	0x00006e30


	//----- nvinfo : EIATTR_MAX_THREADS
	.align		4
.L_28:
        /*0280*/ 	.byte	0x04, 0x05
        /*0282*/ 	.short	(.L_30 - .L_29)
.L_29:
        /*0284*/ 	.word	0x00000100
        /*0288*/ 	.word	0x00000001
        /*028c*/ 	.word	0x00000001


	//----- nvinfo : EIATTR_CRS_STACK_SIZE
	.align		4
.L_30:
        /*0290*/ 	.byte	0x04, 0x1e
        /*0292*/ 	.short	(.L_32 - .L_31)
.L_31:
        /*0294*/ 	.word	0x00000000


	//----- nvinfo : EIATTR_CBANK_PARAM_SIZE
	.align		4
.L_32:
        /*0298*/ 	.byte	0x03, 0x19
        /*029a*/ 	.short	0x03f0


	//----- nvinfo : EIATTR_PARAM_CBANK
	.align		4
        /*029c*/ 	.byte	0x04, 0x0a
        /*029e*/ 	.short	(.L_34 - .L_33)
	.align		4
.L_33:
        /*02a0*/ 	.word	index@(.nv.constant0._ZN7cutlass13device_kernelINS_4conv6kernel13ConvUniversalINS1_16ConvProblemShapeILNS1_8OperatorE1ELi2EEENS1_10collective14CollectiveConvINS1_46MainloopSm90TmaGmmaWarpSpecializedImplicitGemmILS5_1ELi9ELi2EN4cute5tupleIJNSA_1CILi2EEENSC_ILi1EEESE_EEENS1_36KernelImplicitTmaWarpSpecializedSm90ELi1EEENSB_IJNSC_ILi64EEENSC_ILi128EEENSB_IJSI_EEEEEENS_10bfloat16_tESM_NSA_8TiledMMAINSA_8MMA_AtomIJNSA_4SM904GMMA28MMA_64x128x16_F32BF16BF16_SSILNSQ_5MajorE0ELSS_1ELNSQ_7ScaleInE1ELST_1EEEEEENSA_6LayoutINSB_IJSE_SE_SE_EEENSB_IJNSC_ILi0EEESY_SY_EEEEENSB_IJNSA_10UnderscoreES11_S11_EEEEENS7_6detail26Sm90ImplicitGemmTileTraitsINSA_20SM90_TMA_LOAD_IM2COLENSA_14ComposedLayoutINSA_7SwizzleILi3ELi4ELi3EEENSA_18smem_ptr_flag_bitsILi16EEENSW_INSB_IJNSB_IJNSC_ILi8EEES1C_EEENSB_IJSI_SE_EEENSB_IJSE_NSC_ILi9EEEEEEEEENSB_IJNSB_IJSI_NSC_ILi512EEEEEENSB_IJSE_SY_EEENSB_IJSY_NSC_ILi4096EEEEEEEEEEEEEvEENS15_INSA_23SM90_TMA_LOAD_MULTICASTENS17_IS19_S1B_NSW_INSB_IJNSB_IJSI_SD_EEES1D_S1G_EEENSB_IJNSB_IJSE_S1L_EEES1J_NSB_IJSY_NSC_ILi8192EEEEEEEEEEEEEvEEEENS_8epilogue10collective6detail29Sm90TmaWarpSpecializedAdapterINS23_15DefaultEpilogueISM_NSB_IJNSB_IJlllEEESE_SY_EEES28_NS22_6thread17LinearCombinationISM_Li1EffLNS29_9ScaleType4KindE0ELNS_15FloatRoundStyleE2ESM_EENS_4gemm15EpilogueDefaultEEEEEvvEEEEvNT_6ParamsE)
        /*02a4*/ 	.short	0x0210
        /*02a6*/ 	.short	0x03f0


	//----- nvinfo : EIATTR_SW_WAR
	.align		4
.L_34:
        /*02a8*/ 	.byte	0x04, 0x36
        /*02aa*/ 	.short	(.L_36 - .L_35)
.L_35:
        /*02ac*/ 	.word	0x00000008
.L_36:


//--------------------- .nv.callgraph             --------------------------
	.section	.nv.callgraph,"",@"SHT_CUDA_CALLGRAPH"
	.align	4
	.sectionentsize	8
	.align		4
        /*0000*/ 	.word	0x00000000
	.align		4
        /*0004*/ 	.word	0xffffffff
	.align		4
        /*0008*/ 	.word	0x00000000
	.align		4
        /*000c*/ 	.word	0xfffffffe
	.align		4
        /*0010*/ 	.word	0x00000000
	.align		4
        /*0014*/ 	.word	0xfffffffd
	.align		4
        /*0018*/ 	.word	0x00000000
	.align		4
        /*001c*/ 	.word	0xfffffffc


//--------------------- .nv.constant4             --------------------------
	.section	.nv.constant4,"a",@progbits
	.align	8
	.align		8
.nv.constant4:
        /*0000*/ 	.dword	_ZN39_INTERNAL_934a3daa_4_k_cu_76e95def_29394cuda3std3__45__cpo5beginE
	.align		8
        /*0008*/ 	.dword	_ZN39_INTERNAL_934a3daa_4_k_cu_76e95def_29394cuda3std3__45__cpo3endE
	.align		8
        /*0010*/ 	.dword	_ZN39_INTERNAL_934a3daa_4_k_cu_76e95def_29394cuda3std3__45__cpo6cbeginE
	.align		8
        /*0018*/ 	.dword	_ZN39_INTERNAL_934a3daa_4_k_cu_76e95def_29394cuda3std3__45__cpo4cendE
	.align		8
        /*0020*/ 	.dword	_ZN39_INTERNAL_934a3daa_4_k_cu_76e95def_29394cuda3std3__441_GLOBAL__N__934a3daa_4_k_cu_76e95def_29396ignoreE
	.align		8
        /*0028*/ 	.dword	_ZN39_INTERNAL_934a3daa_4_k_cu_76e95def_29394cuda3std3__419piecewise_constructE
	.align		8
        /*0030*/ 	.dword	_ZN39_INTERNAL_934a3daa_4_k_cu_76e95def_29394cuda3std3__48in_placeE
	.align		8
        /*0038*/ 	.dword	_ZN39_INTERNAL_934a3daa_4_k_cu_76e95def_29394cuda3std6ranges3__45__cpo4swapE
	.align		8
        /*0040*/ 	.dword	_ZN39_INTERNAL_934a3daa_4_k_cu_76e95def_29394cuda3std6ranges3__45__cpo9iter_moveE
	.align		8
        /*0048*/ 	.dword	_ZN39_INTERNAL_934a3daa_4_k_cu_76e95def_29394cute7productE
	.align		8
        /*0050*/ 	.dword	_ZN39_INTERNAL_934a3daa_4_k_cu_76e95def_29394cute1_E


//--------------------- .text._ZN7cutlass13device_kernelINS_4conv6kernel13ConvUniversalINS1_16ConvProblemShapeILNS1_8OperatorE1ELi2EEENS1_10collective14CollectiveConvINS1_46MainloopSm90TmaGmmaWarpSpecializedImplicitGemmILS5_1ELi9ELi2EN4cute5tupleIJNSA_1CILi2EEENSC_ILi1EEESE_EEENS1_36KernelImplicitTmaWarpSpecializedSm90ELi1EEENSB_IJNSC_ILi64EEENSC_ILi128EEENSB_IJSI_EEEEEENS_10bfloat16_tESM_NSA_8TiledMMAINSA_8MMA_AtomIJNSA_4SM904GMMA28MMA_64x128x16_F32BF16BF16_SSILNSQ_5MajorE0ELSS_1ELNSQ_7ScaleInE1ELST_1EEEEEENSA_6LayoutINSB_IJSE_SE_SE_EEENSB_IJNSC_ILi0EEESY_SY_EEEEENSB_IJNSA_10UnderscoreES11_S11_EEEEENS7_6detail26Sm90ImplicitGemmTileTraitsINSA_20SM90_TMA_LOAD_IM2COLENSA_14ComposedLayoutINSA_7SwizzleILi3ELi4ELi3EEENSA_18smem_ptr_flag_bitsILi16EEENSW_INSB_IJNSB_IJNSC_ILi8EEES1C_EEENSB_IJSI_SE_EEENSB_IJSE_NSC_ILi9EEEEEEEEENSB_IJNSB_IJSI_NSC_ILi512EEEEEENSB_IJSE_SY_EEENSB_IJSY_NSC_ILi4096EEEEEEEEEEEEEvEENS15_INSA_23SM90_TMA_LOAD_MULTICASTENS17_IS19_S1B_NSW_INSB_IJNSB_IJSI_SD_EEES1D_S1G_EEENSB_IJNSB_IJSE_S1L_EEES1J_NSB_IJSY_NSC_ILi8192EEEEEEEEEEEEEvEEEENS_8epilogue10collective6detail29Sm90TmaWarpSpecializedAdapterINS23_15DefaultEpilogueISM_NSB_IJNSB_IJlllEEESE_SY_EEES28_NS22_6thread17LinearCombinationISM_Li1EffLNS29_9ScaleType4KindE0ELNS_15FloatRoundStyleE2ESM_EENS_4gemm15EpilogueDefaultEEEEEvvEEEEvNT_6ParamsE --------------------------
	.section	.text._ZN7cutlass13device_kernelINS_4conv6kernel13ConvUniversalINS1_16ConvProblemShapeILNS1_8OperatorE1ELi2EEENS1_10collective14CollectiveConvINS1_46MainloopSm90TmaGmmaWarpSpecializedImplicitGemmILS5_1ELi9ELi2EN4cute5tupleIJNSA_1CILi2EEENSC_ILi1EEESE_EEENS1_36KernelImplicitTmaWarpSpecializedSm90ELi1EEENSB_IJNSC_ILi64EEENSC_ILi128EEENSB_IJSI_EEEEEENS_10bfloat16_tESM_NSA_8TiledMMAINSA_8MMA_AtomIJNSA_4SM904GMMA28MMA_64x128x16_F32BF16BF16_SSILNSQ_5MajorE0ELSS_1ELNSQ_7ScaleInE1ELST_1EEEEEENSA_6LayoutINSB_IJSE_SE_SE_EEENSB_IJNSC_ILi0EEESY_SY_EEEEENSB_IJNSA_10UnderscoreES11_S11_EEEEENS7_6detail26Sm90ImplicitGemmTileTraitsINSA_20SM90_TMA_LOAD_IM2COLENSA_14ComposedLayoutINSA_7SwizzleILi3ELi4ELi3EEENSA_18smem_ptr_flag_bitsILi16EEENSW_INSB_IJNSB_IJNSC_ILi8EEES1C_EEENSB_IJSI_SE_EEENSB_IJSE_NSC_ILi9EEEEEEEEENSB_IJNSB_IJSI_NSC_ILi512EEEEEENSB_IJSE_SY_EEENSB_IJSY_NSC_ILi4096EEEEEEEEEEEEEvEENS15_INSA_23SM90_TMA_LOAD_MULTICASTENS17_IS19_S1B_NSW_INSB_IJNSB_IJSI_SD_EEES1D_S1G_EEENSB_IJNSB_IJSE_S1L_EEES1J_NSB_IJSY_NSC_ILi8192EEEEEEEEEEEEEvEEEENS_8epilogue10collective6detail29Sm90TmaWarpSpecializedAdapterINS23_15DefaultEpilogueISM_NSB_IJNSB_IJlllEEESE_SY_EEES28_NS22_6thread17LinearCombinationISM_Li1EffLNS29_9ScaleType4KindE0ELNS_15FloatRoundStyleE2ESM_EENS_4gemm15EpilogueDefaultEEEEEvvEEEEvNT_6ParamsE,"ax",@progbits
	.align	128
.text._ZN7cutlass13device_kernelINS_4conv6kernel13ConvUniversalINS1_16ConvProblemShapeILNS1_8OperatorE1ELi2EEENS1_10collective14CollectiveConvINS1_46MainloopSm90TmaGmmaWarpSpecializedImplicitGemmILS5_1ELi9ELi2EN4cute5tupleIJNSA_1CILi2EEENSC_ILi1EEESE_EEENS1_36KernelImplicitTmaWarpSpecializedSm90ELi1EEENSB_IJNSC_ILi64EEENSC_ILi128EEENSB_IJSI_EEEEEENS_10bfloat16_tESM_NSA_8TiledMMAINSA_8MMA_AtomIJNSA_4SM904GMMA28MMA_64x128x16_F32BF16BF16_SSILNSQ_5MajorE0ELSS_1ELNSQ_7ScaleInE1ELST_1EEEEEENSA_6LayoutINSB_IJSE_SE_SE_EEENSB_IJNSC_ILi0EEESY_SY_EEEEENSB_IJNSA_10UnderscoreES11_S11_EEEEENS7_6detail26Sm90ImplicitGemmTileTraitsINSA_20SM90_TMA_LOAD_IM2COLENSA_14ComposedLayoutINSA_7SwizzleILi3ELi4ELi3EEENSA_18smem_ptr_flag_bitsILi16EEENSW_INSB_IJNSB_IJNSC_ILi8EEES1C_EEENSB_IJSI_SE_EEENSB_IJSE_NSC_ILi9EEEEEEEEENSB_IJNSB_IJSI_NSC_ILi512EEEEEENSB_IJSE_SY_EEENSB_IJSY_NSC_ILi4096EEEEEEEEEEEEEvEENS15_INSA_23SM90_TMA_LOAD_MULTICASTENS17_IS19_S1B_NSW_INSB_IJNSB_IJSI_SD_EEES1D_S1G_EEENSB_IJNSB_IJSE_S1L_EEES1J_NSB_IJSY_NSC_ILi8192EEEEEEEEEEEEEvEEEENS_8epilogue10collective6detail29Sm90TmaWarpSpecializedAdapterINS23_15DefaultEpilogueISM_NSB_IJNSB_IJlllEEESE_SY_EEES28_NS22_6thread17LinearCombinationISM_Li1EffLNS29_9ScaleType4KindE0ELNS_15FloatRoundStyleE2ESM_EENS_4gemm15EpilogueDefaultEEEEEvvEEEEvNT_6ParamsE:
        .type           _ZN7cutlass13device_kernelINS_4conv6kernel13ConvUniversalINS1_16ConvProblemShapeILNS1_8OperatorE1ELi2EEENS1_10collective14CollectiveConvINS1_46MainloopSm90TmaGmmaWarpSpecializedImplicitGemmILS5_1ELi9ELi2EN4cute5tupleIJNSA_1CILi2EEENSC_ILi1EEESE_EEENS1_36KernelImplicitTmaWarpSpecializedSm90ELi1EEENSB_IJNSC_ILi64EEENSC_ILi128EEENSB_IJSI_EEEEEENS_10bfloat16_tESM_NSA_8TiledMMAINSA_8MMA_AtomIJNSA_4SM904GMMA28MMA_64x128x16_F32BF16BF16_SSILNSQ_5MajorE0ELSS_1ELNSQ_7ScaleInE1ELST_1EEEEEENSA_6LayoutINSB_IJSE_SE_SE_EEENSB_IJNSC_ILi0EEESY_SY_EEEEENSB_IJNSA_10UnderscoreES11_S11_EEEEENS7_6detail26Sm90ImplicitGemmTileTraitsINSA_20SM90_TMA_LOAD_IM2COLENSA_14ComposedLayoutINSA_7SwizzleILi3ELi4ELi3EEENSA_18smem_ptr_flag_bitsILi16EEENSW_INSB_IJNSB_IJNSC_ILi8EEES1C_EEENSB_IJSI_SE_EEENSB_IJSE_NSC_ILi9EEEEEEEEENSB_IJNSB_IJSI_NSC_ILi512EEEEEENSB_IJSE_SY_EEENSB_IJSY_NSC_ILi4096EEEEEEEEEEEEEvEENS15_INSA_23SM90_TMA_LOAD_MULTICASTENS17_IS19_S1B_NSW_INSB_IJNSB_IJSI_SD_EEES1D_S1G_EEENSB_IJNSB_IJSE_S1L_EEES1J_NSB_IJSY_NSC_ILi8192EEEEEEEEEEEEEvEEEENS_8epilogue10collective6detail29Sm90TmaWarpSpecializedAdapterINS23_15DefaultEpilogueISM_NSB_IJNSB_IJlllEEESE_SY_EEES28_NS22_6thread17LinearCombinationISM_Li1EffLNS29_9ScaleType4KindE0ELNS_15FloatRoundStyleE2ESM_EENS_4gemm15EpilogueDefaultEEEEEvvEEEEvNT_6ParamsE,@function
        .size           _ZN7cutlass13device_kernelINS_4conv6kernel13ConvUniversalINS1_16ConvProblemShapeILNS1_8OperatorE1ELi2EEENS1_10collective14CollectiveConvINS1_46MainloopSm90TmaGmmaWarpSpecializedImplicitGemmILS5_1ELi9ELi2EN4cute5tupleIJNSA_1CILi2EEENSC_ILi1EEESE_EEENS1_36KernelImplicitTmaWarpSpecializedSm90ELi1EEENSB_IJNSC_ILi64EEENSC_ILi128EEENSB_IJSI_EEEEEENS_10bfloat16_tESM_NSA_8TiledMMAINSA_8MMA_AtomIJNSA_4SM904GMMA28MMA_64x128x16_F32BF16BF16_SSILNSQ_5MajorE0ELSS_1ELNSQ_7ScaleInE1ELST_1EEEEEENSA_6LayoutINSB_IJSE_SE_SE_EEENSB_IJNSC_ILi0EEESY_SY_EEEEENSB_IJNSA_10UnderscoreES11_S11_EEEEENS7_6detail26Sm90ImplicitGemmTileTraitsINSA_20SM90_TMA_LOAD_IM2COLENSA_14ComposedLayoutINSA_7SwizzleILi3ELi4ELi3EEENSA_18smem_ptr_flag_bitsILi16EEENSW_INSB_IJNSB_IJNSC_ILi8EEES1C_EEENSB_IJSI_SE_EEENSB_IJSE_NSC_ILi9EEEEEEEEENSB_IJNSB_IJSI_NSC_ILi512EEEEEENSB_IJSE_SY_EEENSB_IJSY_NSC_ILi4096EEEEEEEEEEEEEvEENS15_INSA_23SM90_TMA_LOAD_MULTICASTENS17_IS19_S1B_NSW_INSB_IJNSB_IJSI_SD_EEES1D_S1G_EEENSB_IJNSB_IJSE_S1L_EEES1J_NSB_IJSY_NSC_ILi8192EEEEEEEEEEEEEvEEEENS_8epilogue10collective6detail29Sm90TmaWarpSpecializedAdapterINS23_15DefaultEpilogueISM_NSB_IJNSB_IJlllEEESE_SY_EEES28_NS22_6thread17LinearCombinationISM_Li1EffLNS29_9ScaleType4KindE0ELNS_15FloatRoundStyleE2ESM_EENS_4gemm15EpilogueDefaultEEEEEvvEEEEvNT_6ParamsE,(.L_x_169 - _ZN7cutlass13device_kernelINS_4conv6kernel13ConvUniversalINS1_16ConvProblemShapeILNS1_8OperatorE1ELi2EEENS1_10collective14CollectiveConvINS1_46MainloopSm90TmaGmmaWarpSpecializedImplicitGemmILS5_1ELi9ELi2EN4cute5tupleIJNSA_1CILi2EEENSC_ILi1EEESE_EEENS1_36KernelImplicitTmaWarpSpecializedSm90ELi1EEENSB_IJNSC_ILi64EEENSC_ILi128EEENSB_IJSI_EEEEEENS_10bfloat16_tESM_NSA_8TiledMMAINSA_8MMA_AtomIJNSA_4SM904GMMA28MMA_64x128x16_F32BF16BF16_SSILNSQ_5MajorE0ELSS_1ELNSQ_7ScaleInE1ELST_1EEEEEENSA_6LayoutINSB_IJSE_SE_SE_EEENSB_IJNSC_ILi0EEESY_SY_EEEEENSB_IJNSA_10UnderscoreES11_S11_EEEEENS7_6detail26Sm90ImplicitGemmTileTraitsINSA_20SM90_TMA_LOAD_IM2COLENSA_14ComposedLayoutINSA_7SwizzleILi3ELi4ELi3EEENSA_18smem_ptr_flag_bitsILi16EEENSW_INSB_IJNSB_IJNSC_ILi8EEES1C_EEENSB_IJSI_SE_EEENSB_IJSE_NSC_ILi9EEEEEEEEENSB_IJNSB_IJSI_NSC_ILi512EEEEEENSB_IJSE_SY_EEENSB_IJSY_NSC_ILi4096EEEEEEEEEEEEEvEENS15_INSA_23SM90_TMA_LOAD_MULTICASTENS17_IS19_S1B_NSW_INSB_IJNSB_IJSI_SD_EEES1D_S1G_EEENSB_IJNSB_IJSE_S1L_EEES1J_NSB_IJSY_NSC_ILi8192EEEEEEEEEEEEEvEEEENS_8epilogue10collective6detail29Sm90TmaWarpSpecializedAdapterINS23_15DefaultEpilogueISM_NSB_IJNSB_IJlllEEESE_SY_EEES28_NS22_6thread17LinearCombinationISM_Li1EffLNS29_9ScaleType4KindE0ELNS_15FloatRoundStyleE2ESM_EENS_4gemm15EpilogueDefaultEEEEEvvEEEEvNT_6ParamsE)
        .other          _ZN7cutlass13device_kernelINS_4conv6kernel13ConvUniversalINS1_16ConvProblemShapeILNS1_8OperatorE1ELi2EEENS1_10collective14CollectiveConvINS1_46MainloopSm90TmaGmmaWarpSpecializedImplicitGemmILS5_1ELi9ELi2EN4cute5tupleIJNSA_1CILi2EEENSC_ILi1EEESE_EEENS1_36KernelImplicitTmaWarpSpecializedSm90ELi1EEENSB_IJNSC_ILi64EEENSC_ILi128EEENSB_IJSI_EEEEEENS_10bfloat16_tESM_NSA_8TiledMMAINSA_8MMA_AtomIJNSA_4SM904GMMA28MMA_64x128x16_F32BF16BF16_SSILNSQ_5MajorE0ELSS_1ELNSQ_7ScaleInE1ELST_1EEEEEENSA_6LayoutINSB_IJSE_SE_SE_EEENSB_IJNSC_ILi0EEESY_SY_EEEEENSB_IJNSA_10UnderscoreES11_S11_EEEEENS7_6detail26Sm90ImplicitGemmTileTraitsINSA_20SM90_TMA_LOAD_IM2COLENSA_14ComposedLayoutINSA_7SwizzleILi3ELi4ELi3EEENSA_18smem_ptr_flag_bitsILi16EEENSW_INSB_IJNSB_IJNSC_ILi8EEES1C_EEENSB_IJSI_SE_EEENSB_IJSE_NSC_ILi9EEEEEEEEENSB_IJNSB_IJSI_NSC_ILi512EEEEEENSB_IJSE_SY_EEENSB_IJSY_NSC_ILi4096EEEEEEEEEEEEEvEENS15_INSA_23SM90_TMA_LOAD_MULTICASTENS17_IS19_S1B_NSW_INSB_IJNSB_IJSI_SD_EEES1D_S1G_EEENSB_IJNSB_IJSE_S1L_EEES1J_NSB_IJSY_NSC_ILi8192EEEEEEEEEEEEEvEEEENS_8epilogue10collective6detail29Sm90TmaWarpSpecializedAdapterINS23_15DefaultEpilogueISM_NSB_IJNSB_IJlllEEESE_SY_EEES28_NS22_6thread17LinearCombinationISM_Li1EffLNS29_9ScaleType4KindE0ELNS_15FloatRoundStyleE2ESM_EENS_4gemm15EpilogueDefaultEEEEEvvEEEEvNT_6ParamsE,@"STO_CUDA_ENTRY STV_DEFAULT"
_ZN7cutlass13device_kernelINS_4conv6kernel13ConvUniversalINS1_16ConvProblemShapeILNS1_8OperatorE1ELi2EEENS1_10collective14CollectiveConvINS1_46MainloopSm90TmaGmmaWarpSpecializedImplicitGemmILS5_1ELi9ELi2EN4cute5tupleIJNSA_1CILi2EEENSC_ILi1EEESE_EEENS1_36KernelImplicitTmaWarpSpecializedSm90ELi1EEENSB_IJNSC_ILi64EEENSC_ILi128EEENSB_IJSI_EEEEEENS_10bfloat16_tESM_NSA_8TiledMMAINSA_8MMA_AtomIJNSA_4SM904GMMA28MMA_64x128x16_F32BF16BF16_SSILNSQ_5MajorE0ELSS_1ELNSQ_7ScaleInE1ELST_1EEEEEENSA_6LayoutINSB_IJSE_SE_SE_EEENSB_IJNSC_ILi0EEESY_SY_EEEEENSB_IJNSA_10UnderscoreES11_S11_EEEEENS7_6detail26Sm90ImplicitGemmTileTraitsINSA_20SM90_TMA_LOAD_IM2COLENSA_14ComposedLayoutINSA_7SwizzleILi3ELi4ELi3EEENSA_18smem_ptr_flag_bitsILi16EEENSW_INSB_IJNSB_IJNSC_ILi8EEES1C_EEENSB_IJSI_SE_EEENSB_IJSE_NSC_ILi9EEEEEEEEENSB_IJNSB_IJSI_NSC_ILi512EEEEEENSB_IJSE_SY_EEENSB_IJSY_NSC_ILi4096EEEEEEEEEEEEEvEENS15_INSA_23SM90_TMA_LOAD_MULTICASTENS17_IS19_S1B_NSW_INSB_IJNSB_IJSI_SD_EEES1D_S1G_EEENSB_IJNSB_IJSE_S1L_EEES1J_NSB_IJSY_NSC_ILi8192EEEEEEEEEEEEEvEEEENS_8epilogue10collective6detail29Sm90TmaWarpSpecializedAdapterINS23_15DefaultEpilogueISM_NSB_IJNSB_IJlllEEESE_SY_EEES28_NS22_6thread17LinearCombinationISM_Li1EffLNS29_9ScaleType4KindE0ELNS_15FloatRoundStyleE2ESM_EENS_4gemm15EpilogueDefaultEEEEEvvEEEEvNT_6ParamsE:
[----:B------:R-:W-:Y:S01]  /*0000*/  LDC R1, c[0x0][0x28] ;  /* 0x00000a00ff017b82 */ /* 0x000fe20000000800 */
[----:B------:R-:W0:Y:S01]  /*0010*/  S2R R10, SR_TID.X ;  /* 0x00000000000a7919 */ /* 0x000e220000002100 */
[----:B------:R-:W-:Y:S01]  /*0020*/  ELECT P0, URZ, PT ;  /* 0x00000000003f782f */ /* 0x000fe20003800000 */
[----:B------:R-:W-:Y:S01]  /*0030*/  BSSY B0, `(.L_x_0) ;  /* 0x0000010000007945 */ /* 0x000fe20003800000 */
[----:B------:R-:W1:Y:S01]  /*0040*/  S2R R11, SR_CTAID.X ;  /* 0x00000000000b7919 */ /* 0x000e620000002500 */
[--C-:B0-----:R-:W-:Y:S02]  /*0050*/  SHF.R.U32.HI R0, RZ, 0x5, R10.reuse ;  /* 0x00000005ff007819 */ /* 0x101fe4000001160a */
[----:B------:R-:W-:-:S03]  /*0060*/  SHF.R.U32.HI R3, RZ, 0x7, R10 ;  /* 0x00000007ff037819 */ /* 0x000fc6000001160a */
[----:B------:R-:W0:Y:S04]  /*0070*/  SHFL.IDX PT, R2, R0, RZ, 0x1f ;  /* 0x00001fff00027589 */ /* 0x000e2800000e0000 */
[----:B------:R2:W3:Y:S01]  /*0080*/  SHFL.IDX PT, R9, R3, RZ, 0x1f ;  /* 0x00001fff03097589 */ /* 0x0004e200000e0000 */
[----:B0-----:R-:W-:-:S13]  /*0090*/  ISETP.NE.OR P0, PT, R2, RZ, !P0 ;  /* 0x000000ff0200720c */ /* 0x001fda0004705670 */
[----:B-123--:R-:W-:Y:S05]  /*00a0*/  @P0 BRA `(.L_x_1) ;  /* 0x0000000000200947 */ /* 0x00efea0003800000 */
[----:B------:R-:W-:Y:S02]  /*00b0*/  ULDC.64 UR4, c[0x0][0x198] ;  /* 0x0000660000047ab9 */ /* 0x000fe40000000a00 */
[----:B------:R-:W-:Y:S02]  /*00c0*/  UIADD3 UR6, UP0, UR4, 0xf0, URZ ;  /* 0x000000f004067890 */ /* 0x000fe4000ff1e03f */
[----:B------:R-:W-:Y:S02]  /*00d0*/  UIADD3 UR4, UP1, UR4, 0x1f0, URZ ;  /* 0x000001f004047890 */ /* 0x000fe4000ff3e03f */
[----:B------:R-:W-:Y:S02]  /*00e0*/  UIADD3.X UR7, URZ, UR5, URZ, UP0, !UPT ;  /* 0x000000053f077290 */ /* 0x000fe400087fe43f */
[----:B------:R-:W-:-:S07]  /*00f0*/  UIADD3.X UR5, URZ, UR5, URZ, UP1, !UPT ;  /* 0x000000053f057290 */ /* 0x000fce0008ffe43f */
[----:B------:R0:W-:Y:S02]  /*0100*/  UTMACCTL.PF [UR6] ;  /* 0x00000000060079b9 */ /* 0x0001e40008040000 */
[----:B------:R0:W-:Y:S02]  /*0110*/  UTMACCTL.PF [UR4] ;  /* 0x00000000040079b9 */ /* 0x0001e40008040000 */
[----:B0-----:R-:W-:Y:S01]  /*0120*/  NOP ;  /* 0x0000000000007918 */ /* 0x001fe20000000000 */
.L_x_1:
[----:B------:R-:W-:Y:S05]  /*0130*/  BSYNC B0 ;  /* 0x0000000000007941 */ /* 0x000fea0003800000 */
.L_x_0:
[----:B------:R-:W0:Y:S01]  /*0140*/  SHFL.IDX PT, R0, R0, RZ, 0x1f ;  /* 0x00001fff00007589 */ /* 0x000e2200000e0000 */
[----:B------:R-:W-:Y:S02]  /*0150*/  SHF.R.S32.HI R3, RZ, 0x1f, R10 ;  /* 0x0000001fff037819 */ /* 0x000fe4000001140a */
[----:B------:R-:W-:Y:S01]  /*0160*/  I2FP.F32.U32 R6, R11 ;  /* 0x0000000b00067245 */ /* 0x000fe20000201000 */
[----:B------:R-:W1:Y:S01]  /*0170*/  S2R R12, SR_CTAID.Y ;  /* 0x00000000000c7919 */ /* 0x000e620000002600 */
[----:B------:R-:W-:-:S04]  /*0180*/  LEA.HI R3, R3, R10, RZ, 0x7 ;  /* 0x0000000a03037211 */ /* 0x000fc800078f38ff */
[----:B------:R-:W-:-:S05]  /*0190*/  LOP3.LUT R3, R3, 0xffffff80, RZ, 0xc0, !PT ;  /* 0xffffff8003037812 */ /* 0x000fca00078ec0ff */
[----:B------:R-:W-:-:S05]  /*01a0*/  IMAD.IADD R14, R10, 0x1, -R3 ;  /* 0x000000010a0e7824 */ /* 0x000fca00078e0a03 */
[----:B------:R-:W-:-:S04]  /*01b0*/  SHF.R.S32.HI R3, RZ, 0x1f, R14 ;  /* 0x0000001fff037819 */ /* 0x000fc8000001140e */
[----:B------:R-:W-:Y:S02]  /*01c0*/  LEA.HI R3, R3, R14, RZ, 0x3 ;  /* 0x0000000e03037211 */ /* 0x000fe400078f18ff */
[----:B0-----:R-:W-:Y:S02]  /*01d0*/  ISETP.NE.AND P0, PT, R0, RZ, PT ;  /* 0x000000ff0000720c */ /* 0x001fe40003f05270 */
[--C-:B------:R-:W-:Y:S02]  /*01e0*/  SHF.R.S32.HI R4, RZ, 0x3, R3.reuse ;  /* 0x00000003ff047819 */ /* 0x100fe40000011403 */
[----:B------:R-:W-:Y:S02]  /*01f0*/  SHF.R.S32.HI R3, RZ, 0x1f, R3 ;  /* 0x0000001fff037819 */ /* 0x000fe40000011403 */
[----:B------:R-:W-:-:S07]  /*0200*/  SHF.R.S32.HI R5, RZ, 0x1f, R0 ;  /* 0x0000001fff057819 */ /* 0x000fce0000011400 */
[----:B-1----:R-:W-:Y:S05]  /*0210*/  @P0 BRA `(.L_x_2) ;  /* 0x00000000008c0947 */ /* 0x002fea0003800000 */
[----:B------:R-:W-:Y:S01]  /*0220*/  ELECT P0, URZ, PT ;  /* 0x00000000003f782f */ /* 0x000fe20003800000 */
[----:B------:R-:W-:-:S12]  /*0230*/  BSSY B0, `(.L_x_2) ;  /* 0x0000021000007945 */ /* 0x000fd80003800000 */
[----:B------:R-:W-:Y:S05]  /*0240*/  @!P0 BRA `(.L_x_3) ;  /* 0x00000000007c8947 */ /* 0x000fea0003800000 */
[----:B------:R-:W0:Y:S01]  /*0250*/  S2UR UR8, SR_CgaCtaId ;  /* 0x00000000000879c3 */ /* 0x000e220000008800 */
[----:B------:R-:W-:Y:S01]  /*0260*/  UMOV UR4, 0x400 ;  /* 0x0000040000047882 */ /* 0x000fe20000000000 */
[----:B------:R-:W-:Y:S01]  /*0270*/  UMOV UR5, 0x1 ;  /* 0x0000000100057882 */ /* 0x000fe20000000000 */
[----:B------:R-:W-:Y:S02]  /*0280*/  UMOV UR6, 0x2 ;  /* 0x0000000200067882 */ /* 0x000fe40000000000 */
[----:B------:R-:W-:-:S04]  /*0290*/  UIADD3 UR6, -UR6, 0x100000, URZ ;  /* 0x0010000006067890 */ /* 0x000fc8000fffe13f */
[----:B------:R-:W-:Y:S02]  /*02a0*/  USHF.L.U32 UR7, UR6, 0xb, URZ ;  /* 0x0000000b06077899 */ /* 0x000fe4000800063f */
[----:B------:R-:W-:Y:S02]  /*02b0*/  USHF.L.U32 UR6, UR6, 0x1, URZ ;  /* 0x0000000106067899 */ /* 0x000fe4000800063f */
[----:B0-----:R-:W-:Y:S02]  /*02c0*/  ULEA UR8, UR8, UR4, 0x18 ;  /* 0x0000000408087291 */ /* 0x001fe4000f8ec03f */
[----:B------:R-:W-:-:S04]  /*02d0*/  UIADD3 UR4, -UR5, 0x100000, URZ ;  /* 0x0010000005047890 */ /* 0x000fc8000fffe13f */
[----:B------:R-:W-:Y:S02]  /*02e0*/  USHF.L.U32 UR5, UR4, 0xb, URZ ;  /* 0x0000000b04057899 */ /* 0x000fe4000800063f */
[----:B------:R-:W-:Y:S01]  /*02f0*/  USHF.L.U32 UR4, UR4, 0x1, URZ ;  /* 0x0000000104047899 */ /* 0x000fe2000800063f */
[----:B------:R-:W0:Y:S11]  /*0300*/  FENCE.VIEW.ASYNC.S ;  /* 0x00000000000073c6 */ /* 0x000e360000000000 */
[----:B0-----:R0:W1:Y:S01]  /*0310*/  SYNCS.EXCH.64 URZ, [UR8+0x36000], UR4 ;  /* 0x03600004083f75b2 */ /* 0x0010620008000100 */
[----:B------:R0:W2:Y:S01]  /*0320*/  SYNCS.EXCH.64 URZ, [UR8+0x36048], UR6 ;  /* 0x03604806083f75b2 */ /* 0x0000a20008000100 */
[----:B------:R0:W3:Y:S01]  /*0330*/  SYNCS.EXCH.64 URZ, [UR8+0x36008], UR4 ;  /* 0x03600804083f75b2 */ /* 0x0000e20008000100 */
[----:B------:R0:W4:Y:S01]  /*0340*/  SYNCS.EXCH.64 URZ, [UR8+0x36050], UR6 ;  /* 0x03605006083f75b2 */ /* 0x0001220008000100 */
[----:B------:R0:W0:Y:S01]  /*0350*/  SYNCS.EXCH.64 URZ, [UR8+0x36010], UR4 ;  /* 0x03601004083f75b2 */ /* 0x0000220008000100 */
        /* <DEDUP_REMOVED lines=13> */
[----:B------:R-:W-:Y:S01]  /*0430*/  NOP ;  /* 0x0000000000007918 */ /* 0x000fe20000000000 */
.L_x_3:
[----:B0-----:R-:W-:Y:S05]  /*0440*/  BSYNC B0 ;  /* 0x0000000000007941 */ /* 0x001fea0003800000 */
.L_x_2:
[----:B------:R-:W-:Y:S01]  /*0450*/  ULDC UR4, c[0x0][0x150] ;  /* 0x0000540000047ab9 */ /* 0x000fe20000000800 */
[----:B------:R-:W-:Y:S01]  /*0460*/  LEA.HI R3, R3, R4, RZ, 0x2 ;  /* 0x0000000403037211 */ /* 0x000fe200078f10ff */
[----:B------:R-:W-:Y:S01]  /*0470*/  FMUL R6, R6, UR4 ;  /* 0x0000000406067c20 */ /* 0x000fe20008400000 */
[----:B------:R-:W-:Y:S01]  /*0480*/  LEA.HI R5, R5, R0, RZ, 0x2 ;  /* 0x0000000005057211 */ /* 0x000fe200078f10ff */
[----:B------:R-:W-:Y:S01]  /*0490*/  ULDC UR4, c[0x0][0x154] ;  /* 0x0000550000047ab9 */ /* 0x000fe20000000800 */
[----:B------:R-:W-:Y:S01]  /*04a0*/  LOP3.LUT R3, R3, 0xfffffffc, RZ, 0xc0, !PT ;  /* 0xfffffffc03037812 */ /* 0x000fe200078ec0ff */
[----:B------:R-:W0:Y:S01]  /*04b0*/  LDC R13, c[0x0][0x140] ;  /* 0x00005000ff0d7b82 */ /* 0x000e220000000800 */
[----:B------:R-:W-:Y:S01]  /*04c0*/  LOP3.LUT R5, R5, 0x3ffffffc, RZ, 0xc0, !PT ;  /* 0x3ffffffc05057812 */ /* 0x000fe200078ec0ff */
[----:B------:R-:W5:Y:S01]  /*04d0*/  F2I.U32.TRUNC.NTZ R6, R6 ;  /* 0x0000000600067305 */ /* 0x000f62000020f000 */
[----:B------:R-:W-:Y:S01]  /*04e0*/  LOP3.LUT P0, RZ, R14, 0x7, RZ, 0xc0, !PT ;  /* 0x000000070eff7812 */ /* 0x000fe2000780c0ff */
[----:B------:R-:W-:Y:S01]  /*04f0*/  IMAD.IADD R3, R4, 0x1, -R3 ;  /* 0x0000000104037824 */ /* 0x000fe200078e0a03 */
[----:B------:R-:W-:Y:S01]  /*0500*/  ISETP.NE.AND P3, PT, R9, 0x1, PT ;  /* 0x000000010900780c */ /* 0x000fe20003f65270 */
[----:B------:R-:W-:Y:S01]  /*0510*/  IMAD.IADD R0, R0, 0x1, -R5 ;  /* 0x0000000100007824 */ /* 0x000fe200078e0a05 */
[----:B------:R-:W-:Y:S01]  /*0520*/  I2FP.F32.U32 R5, R12 ;  /* 0x0000000c00057245 */ /* 0x000fe20000201000 */
[----:B------:R-:W-:Y:S01]  /*0530*/  NOP ;  /* 0x0000000000007918 */ /* 0x000fe20000000000 */
[----:B------:R-:W-:Y:S01]  /*0540*/  NOP ;  /* 0x0000000000007918 */ /* 0x000fe20000000000 */
[----:B------:R-:W-:-:S02]  /*0550*/  IMAD R4, R0, 0x4, R3 ;  /* 0x0000000400047824 */ /* 0x000fc400078e0203 */
[----:B------:R-:W-:Y:S01]  /*0560*/  FMUL R7, R5, UR4 ;  /* 0x0000000405077c20 */ /* 0x000fe20008400000 */
[----:B------:R-:W-:Y:S01]  /*0570*/  ULDC UR4, c[0x0][0x144] ;  /* 0x0000510000047ab9 */ /* 0x000fe20000000800 */
[C---:B------:R-:W-:Y:S01]  /*0580*/  IMAD.SHL.U32 R5, R4.reuse, 0x4, RZ ;  /* 0x0000000404057824 */ /* 0x040fe200078e00ff */
[----:B------:R-:W-:Y:S01]  /*0590*/  LEA.HI R0, R4, R4, RZ, 0x1 ;  /* 0x0000000404007211 */ /* 0x000fe200078f08ff */
[----:B-----5:R-:W-:Y:S02]  /*05a0*/  IMAD.MOV R8, RZ, RZ, -R6 ;  /* 0x000000ffff087224 */ /* 0x020fe400078e0a06 */
[----:B------:R-:W5:Y:S01]  /*05b0*/  F2I.U32.TRUNC.NTZ R7, R7 ;  /* 0x0000000700077305 */ /* 0x000f62000020f000 */
[----:B------:R-:W-:Y:S01]  /*05c0*/  LOP3.LUT R3, R0, 0xfffffffe, RZ, 0xc0, !PT ;  /* 0xfffffffe00037812 */ /* 0x000fe200078ec0ff */
[----:B------:R-:W-:Y:S01]  /*05d0*/  IMAD R0, R8, UR4, R11 ;  /* 0x0000000408007c24 */ /* 0x000fe2000f8e020b */
[----:B------:R-:W-:-:S03]  /*05e0*/  ULDC UR4, c[0x0][0x148] ;  /* 0x0000520000047ab9 */ /* 0x000fc60000000800 */
[----:B------:R-:W-:Y:S01]  /*05f0*/  IMAD.IADD R3, R4, 0x1, -R3 ;  /* 0x0000000104037824 */ /* 0x000fe200078e0a03 */
[----:B0-----:R-:W-:-:S04]  /*0600*/  ISETP.EQ.U32.AND P1, PT, R13, 0x1, PT ;  /* 0x000000010d00780c */ /* 0x001fc80003f22070 */
[----:B------:R-:W-:Y:S02]  /*0610*/  ISETP.NE.AND P4, PT, R3, R0, PT ;  /* 0x000000000300720c */ /* 0x000fe40003f85270 */
[----:B------:R-:W-:Y:S01]  /*0620*/  SHF.R.S32.HI R3, RZ, 0x1f, R2 ;  /* 0x0000001fff037819 */ /* 0x000fe20000011402 */
[----:B-----5:R-:W-:-:S03]  /*0630*/  IMAD.MOV R15, RZ, RZ, -R7 ;  /* 0x000000ffff0f7224 */ /* 0x020fc600078e0a07 */
[----:B------:R-:W-:Y:S02]  /*0640*/  LEA.HI R0, R3, R2, RZ, 0x2 ;  /* 0x0000000203007211 */ /* 0x000fe400078f10ff */
[----:B------:R-:W-:Y:S01]  /*0650*/  LOP3.LUT R3, R4, 0xc, R5, 0x78, !PT ;  /* 0x0000000c04037812 */ /* 0x000fe200078e7805 */
[----:B------:R-:W-:Y:S01]  /*0660*/  IMAD R7, R15, UR4, R12 ;  /* 0x000000040f077c24 */ /* 0x000fe2000f8e020c */
[----:B------:R-:W-:Y:S02]  /*0670*/  LOP3.LUT R5, R0, 0xfffffffc, RZ, 0xc0, !PT ;  /* 0xfffffffc00057812 */ /* 0x000fe400078ec0ff */
[C---:B------:R-:W-:Y:S02]  /*0680*/  ISETP.LT.U32.AND P0, PT, R3.reuse, 0x2, !P0 ;  /* 0x000000020300780c */ /* 0x040fe40004701070 */
[----:B------:R-:W-:Y:S01]  /*0690*/  @P4 LEA.HI R0, R3, R3, RZ, 0x1 ;  /* 0x0000000303004211 */ /* 0x000fe200078f08ff */
[----:B------:R-:W-:Y:S02]  /*06a0*/  IMAD.IADD R8, R2, 0x1, -R5 ;  /* 0x0000000102087824 */ /* 0x000fe400078e0a05 */
[----:B------:R-:W-:Y:S01]  /*06b0*/  IMAD.MOV.U32 R5, RZ, RZ, 0x1 ;  /* 0x00000001ff057424 */ /* 0x000fe200078e00ff */
[----:B------:R-:W-:-:S02]  /*06c0*/  @P4 SHF.R.S32.HI R0, RZ, 0x1, R0 ;  /* 0x00000001ff004819 */ /* 0x000fc40000011400 */
[----:B------:R-:W-:Y:S02]  /*06d0*/  LOP3.LUT P2, RZ, R9, R8, RZ, 0xfc, !PT ;  /* 0x0000000809ff7212 */ /* 0x000fe4000784fcff */
[----:B------:R-:W-:Y:S02]  /*06e0*/  @P4 ISETP.NE.AND P5, PT, R0, R7, PT ;  /* 0x000000070000420c */ /* 0x000fe40003fa5270 */
[----:B------:R-:W-:Y:S02]  /*06f0*/  SEL R4, RZ, 0x1, P2 ;  /* 0x00000001ff047807 */ /* 0x000fe40001000000 */
[----:B------:R-:W-:Y:S02]  /*0700*/  SEL R0, RZ, 0x1, !P0 ;  /* 0x00000001ff007807 */ /* 0x000fe40004000000 */
[----:B------:R-:W-:Y:S02]  /*0710*/  @P4 SEL R5, RZ, 0x1, P5 ;  /* 0x00000001ff054807 */ /* 0x000fe40002800000 */
[----:B------:R-:W-:-:S02]  /*0720*/  SEL R4, R4, 0x2, P3 ;  /* 0x0000000204047807 */ /* 0x000fc40001800000 */
[----:B------:R-:W-:Y:S01]  /*0730*/  LOP3.LUT R5, R5, R0, RZ, 0xc0, !PT ;  /* 0x0000000005057212 */ /* 0x000fe200078ec0ff */
[----:B------:R-:W-:Y:S06]  /*0740*/  @!P1 BRA `(.L_x_4) ;  /* 0x0000000000089947 */ /* 0x000fec0003800000 */
[----:B-1234-:R-:W-:Y:S01]  /*0750*/  UCGABAR_ARV ;  /* 0x00000000000079c7 */ /* 0x01efe20008000000 */
[----:B------:R-:W-:Y:S05]  /*0760*/  BRA `(.L_x_5) ;  /* 0x0000000000047947 */ /* 0x000fea0003800000 */
.L_x_4:
[----:B-1234-:R-:W-:Y:S01]  /*0770*/  NOP ;  /* 0x0000000000007918 */ /* 0x01efe20000000000 */
.L_x_5:
[----:B------:R-:W-:Y:S01]  /*0780*/  ULDC.64 UR4, c[0x0][0x598] ;  /* 0x0001660000047ab9 */ /* 0x000fe20000000a00 */
[----:B------:R-:W-:Y:S01]  /*0790*/  ULDC.64 UR12, c[0x0][0x208] ;  /* 0x00008200000c7ab9 */ /* 0x000fe20000000a00 */
[----:B------:R-:W-:-:S04]  /*07a0*/  ISETP.NE.U32.AND P0, PT, RZ, UR4, PT ;  /* 0x00000004ff007c0c */ /* 0x000fc8000bf05070 */
[----:B------:R-:W-:-:S13]  /*07b0*/  ISETP.NE.AND.EX P0, PT, RZ, UR5, PT, P0 ;  /* 0x00000005ff007c0c */ /* 0x000fda000bf05300 */
[----:B------:R-:W-:Y:S05]  /*07c0*/  @!P0 BRA `(.L_x_6) ;  /* 0x00000000001c8947 */ /* 0x000fea0003800000 */
[----:B------:R-:W0:Y:S02]  /*07d0*/  LDC.64 R6, c[0x0][0x598] ;  /* 0x00016600ff067b82 */ /* 0x000e240000000a00 */
[----:B0-----:R-:W2:Y:S02]  /*07e0*/  LDG.E.64 R6, desc[UR12][R6.64] ;  /* 0x0000000c06067981 */ /* 0x001ea4000c1e1b00 */
[----:B--2---:R-:W-:-:S04]  /*07f0*/  ISETP.NE.U32.AND P0, PT, R6, RZ, PT ;  /* 0x000000ff0600720c */ /* 0x004fc80003f05070 */
[----:B------:R-:W-:-:S13]  /*0800*/  ISETP.NE.AND.EX P0, PT, R7, RZ, PT, P0 ;  /* 0x000000ff0700720c */ /* 0x000fda0003f05300 */
[----:B------:R-:W-:Y:S05]  /*0810*/  @!P0 BRA `(.L_x_6) ;  /* 0x0000000000088947 */ /* 0x000fea0003800000 */
[----:B------:R0:W5:Y:S01]  /*0820*/  LD.E R0, desc[UR12][R6.64] ;  /* 0x0000000c06007980 */ /* 0x000162000c101900 */
[----:B------:R-:W-:Y:S05]  /*0830*/  BRA `(.L_x_7) ;  /* 0x0000000000207947 */ /* 0x000fea0003800000 */
.L_x_6:
[----:B------:R-:W-:Y:S02]  /*0840*/  ULDC.64 UR4, c[0x0][0x588] ;  /* 0x0001620000047ab9 */ /* 0x000fe40000000a00 */
[----:B------:R-:W-:-:S04]  /*0850*/  ISETP.NE.U32.AND P0, PT, RZ, UR4, PT ;  /* 0x00000004ff007c0c */ /* 0x000fc8000bf05070 */
[----:B------:R-:W-:-:S13]  /*0860*/  ISETP.NE.AND.EX P0, PT, RZ, UR5, PT, P0 ;  /* 0x00000005ff007c0c */ /* 0x000fda000bf05300 */
[----:B------:R-:W-:Y:S05]  /*0870*/  @!P0 BRA `(.L_x_8) ;  /* 0x00000000000c8947 */ /* 0x000fea0003800000 */
[----:B------:R-:W0:Y:S02]  /*0880*/  LDC.64 R6, c[0x0][0x588] ;  /* 0x00016200ff067b82 */ /* 0x000e240000000a00 */
[----:B0-----:R1:W5:Y:S01]  /*0890*/  LDG.E R0, desc[UR12][R6.64] ;  /* 0x0000000c06007981 */ /* 0x001362000c1e1900 */
[----:B------:R-:W-:Y:S05]  /*08a0*/  BRA `(.L_x_7) ;  /* 0x0000000000047947 */ /* 0x000fea0003800000 */
.L_x_8:
[----:B------:R-:W2:Y:S02]  /*08b0*/  LDC R0, c[0x0][0x580] ;  /* 0x00016000ff007b82 */ /* 0x000ea40000000800 */
.L_x_7:
[----:B------:R-:W-:Y:S02]  /*08c0*/  ULDC.64 UR4, c[0x0][0x5a0] ;  /* 0x0001680000047ab9 */ /* 0x000fe40000000a00 */
[----:B------:R-:W-:-:S04]  /*08d0*/  ISETP.NE.U32.AND P0, PT, RZ, UR4, PT ;  /* 0x00000004ff007c0c */ /* 0x000fc8000bf05070 */
[----:B------:R-:W-:-:S13]  /*08e0*/  ISETP.NE.AND.EX P0, PT, RZ, UR5, PT, P0 ;  /* 0x00000005ff007c0c */ /* 0x000fda000bf05300 */
[----:B------:R-:W-:Y:S05]  /*08f0*/  @!P0 BRA `(.L_x_9) ;  /* 0x00000000001c8947 */ /* 0x000fea0003800000 */
[----:B01----:R-:W0:Y:S02]  /*0900*/  LDC.64 R6, c[0x0][0x5a0] ;  /* 0x00016800ff067b82 */ /* 0x003e240000000a00 */
[----:B0-----:R-:W3:Y:S02]  /*0910*/  LDG.E.64 R6, desc[UR12][R6.64] ;  /* 0x0000000c06067981 */ /* 0x001ee4000c1e1b00 */
[----:B---3--:R-:W-:-:S04]  /*0920*/  ISETP.NE.U32.AND P0, PT, R6, RZ, PT ;  /* 0x000000ff0600720c */ /* 0x008fc80003f05070 */
[----:B------:R-:W-:-:S13]  /*0930*/  ISETP.NE.AND.EX P0, PT, R7, RZ, PT, P0 ;  /* 0x000000ff0700720c */ /* 0x000fda0003f05300 */
[----:B------:R-:W-:Y:S05]  /*0940*/  @!P0 BRA `(.L_x_9) ;  /* 0x0000000000088947 */ /* 0x000fea0003800000 */
[----:B------:R0:W5:Y:S01]  /*0950*/  LD.E R2, desc[UR12][R6.64] ;  /* 0x0000000c06027980 */ /* 0x000162000c101900 */
[----:B------:R-:W-:Y:S05]  /*0960*/  BRA `(.L_x_10) ;  /* 0x0000000000207947 */ /* 0x000fea0003800000 */
.L_x_9:
[----:B------:R-:W-:Y:S02]  /*0970*/  ULDC.64 UR4, c[0x0][0x590] ;  /* 0x0001640000047ab9 */ /* 0x000fe40000000a00 */
[----:B------:R-:W-:-:S04]  /*0980*/  ISETP.NE.U32.AND P0, PT, RZ, UR4, PT ;  /* 0x00000004ff007c0c */ /* 0x000fc8000bf05070 */
[----:B------:R-:W-:-:S13]  /*0990*/  ISETP.NE.AND.EX P0, PT, RZ, UR5, PT, P0 ;  /* 0x00000005ff007c0c */ /* 0x000fda000bf05300 */
[----:B------:R-:W-:Y:S05]  /*09a0*/  @!P0 BRA `(.L_x_11) ;  /* 0x00000000000c8947 */ /* 0x000fea0003800000 */
[----:B01----:R-:W0:Y:S02]  /*09b0*/  LDC.64 R6, c[0x0][0x590] ;  /* 0x00016400ff067b82 */ /* 0x003e240000000a00 */
[----:B0-----:R1:W5:Y:S01]  /*09c0*/  LDG.E R2, desc[UR12][R6.64] ;  /* 0x0000000c06027981 */ /* 0x001362000c1e1900 */
[----:B------:R-:W-:Y:S05]  /*09d0*/  BRA `(.L_x_10) ;  /* 0x0000000000047947 */ /* 0x000fea0003800000 */
.L_x_11:
[----:B------:R-:W3:Y:S02]  /*09e0*/  LDC R2, c[0x0][0x584] ;  /* 0x00016100ff027b82 */ /* 0x000ee40000000800 */
.L_x_10:
[----:B01----:R-:W0:Y:S08]  /*09f0*/  LDC R6, c[0x0][0x3c4] ;  /* 0x0000f100ff067b82 */ /* 0x003e300000000800 */
[----:B------:R-:W1:Y:S01]  /*0a00*/  LDC.64 R16, c[0x0][0x3c8] ;  /* 0x0000f200ff107b82 */ /* 0x000e620000000a00 */
[----:B0-----:R-:W-:-:S05]  /*0a10*/  VIADD R6, R6, 0x3f ;  /* 0x0000003f06067836 */ /* 0x001fca0000000000 */
[----:B------:R-:W-:-:S04]  /*0a20*/  SHF.R.S32.HI R7, RZ, 0x1f, R6 ;  /* 0x0000001fff077819 */ /* 0x000fc80000011406 */
[----:B------:R-:W-:-:S04]  /*0a30*/  LEA.HI R7, R7, R6, RZ, 0x6 ;  /* 0x0000000607077211 */ /* 0x000fc800078f30ff */
[----:B------:R-:W-:-:S05]  /*0a40*/  SHF.R.S32.HI R7, RZ, 0x6, R7 ;  /* 0x00000006ff077819 */ /* 0x000fca0000011407 */
[----:B-1----:R-:W-:-:S04]  /*0a50*/  IMAD R6, R7, R16, RZ ;  /* 0x0000001007067224 */ /* 0x002fc800078e02ff */
[----:B------:R-:W-:Y:S01]  /*0a60*/  IMAD R6, R6, R17, RZ ;  /* 0x0000001106067224 */ /* 0x000fe200078e02ff */
[----:B------:R-:W-:Y:S06]  /*0a70*/  @!P1 BRA `(.L_x_12) ;  /* 0x00000000000c9947 */ /* 0x000fec0003800000 */
[----:B------:R-:W-:Y:S01]  /*0a80*/  UCGABAR_WAIT ;  /* 0x0000000000007dc7 */ /* 0x000fe20008000000 */
[----:B------:R-:W-:Y:S01]  /*0a90*/  CCTL.IVALL ;  /* 0x00000000ff00798f */ /* 0x000fe20002000000 */
[----:B------:R-:W-:Y:S05]  /*0aa0*/  BRA `(.L_x_13) ;  /* 0x0000000000047947 */ /* 0x000fea0003800000 */
.L_x_12:
[----:B------:R-:W-:Y:S06]  /*0ab0*/  BAR.SYNC.DEFER_BLOCKING 0x0 ;  /* 0x0000000000007b1d */ /* 0x000fec0000010000 */
.L_x_13:
[----:B------:R-:W-:-:S13]  /*0ac0*/  ISETP.NE.AND P0, PT, R9, RZ, PT ;  /* 0x000000ff0900720c */ /* 0x000fda0003f05270 */
[----:B------:R-:W-:Y:S05]  /*0ad0*/  @!P0 BRA `(.L_x_14) ;  /* 0x0000005400188947 */ /* 0x000fea0003800000 */
[----:B------:R-:W-:-:S13]  /*0ae0*/  ISETP.NE.AND P0, PT, R9, 0x1, PT ;  /* 0x000000010900780c */ /* 0x000fda0003f05270 */
[----:B------:R-:W-:Y:S05]  /*0af0*/  @P0 EXIT ;  /* 0x000000000000094d */ /* 0x000fea0003800000 */
[----:B------:R-:W-:Y:S01]  /*0b00*/  ISETP.GE.AND P0, PT, R6, 0x1, PT ;  /* 0x000000010600780c */ /* 0x000fe20003f06270 */
[----:B------:R-:W-:Y:S01]  /*0b10*/  UMOV UR4, URZ ;  /* 0x0000003f00047c82 */ /* 0x000fe20008000000 */
[----:B------:R-:W-:Y:S02]  /*0b20*/  CS2R R86, SRZ ;  /* 0x0000000000567805 */ /* 0x000fe4000001ff00 */
[----:B------:R-:W-:Y:S02]  /*0b30*/  CS2R R24, SRZ ;  /* 0x0000000000187805 */ /* 0x000fe4000001ff00 */
[----:B------:R-:W-:Y:S02]  /*0b40*/  CS2R R26, SRZ ;  /* 0x00000000001a7805 */ /* 0x000fe4000001ff00 */
[----:B------:R-:W-:Y:S02]  /*0b50*/  CS2R R28, SRZ ;  /* 0x00000000001c7805 */ /* 0x000fe4000001ff00 */
[----:B------:R-:W-:-:S02]  /*0b60*/  CS2R R30, SRZ ;  /* 0x00000000001e7805 */ /* 0x000fc4000001ff00 */
[----:B------:R-:W-:Y:S02]  /*0b70*/  CS2R R32, SRZ ;  /* 0x0000000000207805 */ /* 0x000fe4000001ff00 */
        /* <DEDUP_REMOVED lines=25> */
[----:B------:R-:W-:Y:S01]  /*0d10*/  CS2R R84, SRZ ;  /* 0x0000000000547805 */ /* 0x000fe2000001ff00 */
[----:B------:R-:W-:Y:S06]  /*0d20*/  @!P0 BRA `(.L_x_15) ;  /* 0x0000000000a88947 */ /* 0x000fec0003800000 */
[----:B------:R-:W-:-:S04]  /*0d30*/  LOP3.LUT R7, R4, 0x1, RZ, 0xfc, !PT ;  /* 0x0000000104077812 */ /* 0x000fc800078efcff */
[----:B------:R-:W-:-:S13]  /*0d40*/  ISETP.NE.AND P0, PT, R7, 0x3, PT ;  /* 0x000000030700780c */ /* 0x000fda0003f05270 */
[----:B------:R-:W-:Y:S05]  /*0d50*/  @!P0 BRA `(.L_x_16) ;  /* 0x0000000000048947 */ /* 0x000fea0003800000 */
[----:B------:R-:W-:Y:S01]  /*0d60*/  BPT.TRAP 0x1 ;  /* 0x000000040000795c */ /* 0x000fe20000300000 */
.L_x_16:
[----:B------:R-:W0:Y:S01]  /*0d70*/  S2UR UR5, SR_CgaCtaId ;  /* 0x00000000000579c3 */ /* 0x000e220000008800 */
[----:B------:R-:W-:Y:S01]  /*0d80*/  SHF.L.U32 R7, RZ, 0x1f, RZ ;  /* 0x0000001fff077819 */ /* 0x000fe200000006ff */
[----:B------:R-:W-:Y:S02]  /*0d90*/  UMOV UR4, 0x400 ;  /* 0x0000040000047882 */ /* 0x000fe40000000000 */
[----:B0-----:R-:W-:-:S12]  /*0da0*/  ULEA UR4, UR5, UR4, 0x18 ;  /* 0x0000000405047291 */ /* 0x001fd8000f8ec03f */
.L_x_17:
[----:B0-----:R-:W-:-:S04]  /*0db0*/  IMAD.U32 R8, RZ, RZ, UR4 ;  /* 0x00000004ff087e24 */ /* 0x001fc8000f8e00ff */
[----:B------:R0:W1:Y:S03]  /*0dc0*/  SYNCS.PHASECHK.TRANS64.TRYWAIT P0, [R8+URZ+0x36000], R7 ;  /* 0x03600007080075a7 */ /* 0x000066000800017f */
[----:B-1----:R-:W-:Y:S05]  /*0dd0*/  @!P0 NANOSLEEP.SYNCS 0x989680 ;  /* 0x009896800000895d */ /* 0x002fea0003900000 */
[----:B------:R-:W1:Y:S02]  /*0de0*/  @!P0 SYNCS.PHASECHK.TRANS64 P0, [R8+URZ+0x36000], R7 ;  /* 0x03600007080085a7 */ /* 0x000e64000800007f */
[----:B-1----:R-:W-:Y:S05]  /*0df0*/  @!P0 BRA `(.L_x_17) ;  /* 0xfffffffc00ec8947 */ /* 0x002fea000383ffff */
[----:B------:R-:W-:Y:S01]  /*0e00*/  UIADD3 UR5, UR4, 0x12000, URZ ;  /* 0x0001200004057890 */ /* 0x000fe2000fffe03f */
[----:B------:R-:W-:Y:S01]  /*0e10*/  WARPGROUP.ARRIVE ;  /* 0x00000000000079c5 */ /* 0x000fe20000000000 */
[----:B------:R-:W-:Y:S02]  /*0e20*/  USHF.R.U32.HI UR4, URZ, 0x4, UR4 ;  /* 0x000000043f047899 */ /* 0x000fe40008011604 */
[----:B------:R-:W-:Y:S02]  /*0e30*/  USHF.R.U32.HI UR5, URZ, 0x4, UR5 ;  /* 0x000000043f057899 */ /* 0x000fe40008011605 */
[----:B------:R-:W-:Y:S02]  /*0e40*/  ULOP3.LUT UR4, UR4, 0x3fff, URZ, 0xc0, !UPT ;  /* 0x00003fff04047892 */ /* 0x000fe4000f8ec03f */
[----:B------:R-:W-:Y:S02]  /*0e50*/  ULOP3.LUT UR5, UR5, 0x3fff, URZ, 0xc0, !UPT ;  /* 0x00003fff05057892 */ /* 0x000fe4000f8ec03f */
[----:B------:R-:W-:-:S02]  /*0e60*/  ULOP3.LUT UR9, UR4, 0x10000, URZ, 0xfc, !UPT ;  /* 0x0001000004097892 */ /* 0x000fc4000f8efc3f */
[----:B------:R-:W-:Y:S01]  /*0e70*/  ULOP3.LUT UR8, UR5, 0x2000000, URZ, 0xfc, !UPT ;  /* 0x0200000005087892 */ /* 0x000fe2000f8efc3f */
[----:B------:R-:W-:Y:S02]  /*0e80*/  UMOV UR7, 0x40000040 ;  /* 0x4000004000077882 */ /* 0x000fe40000000000 */
[----:B------:R-:W-:Y:S02]  /*0e90*/  UMOV UR5, 0x40000040 ;  /* 0x4000004000057882 */ /* 0x000fe40000000000 */
[----:B------:R-:W-:Y:S02]  /*0ea0*/  UMOV UR4, UR9 ;  /* 0x0000000900047c82 */ /* 0x000fe40008000000 */
[----:B------:R-:W-:Y:S02]  /*0eb0*/  UMOV UR6, UR8 ;  /* 0x0000000800067c82 */ /* 0x000fe40008000000 */
[----:B------:R-:W-:Y:S01]  /*0ec0*/  HGMMA.64x128x16.F32.BF16 R24, gdesc[UR4].tnspB, RZ, !UPT ;  /* 0x41e00000041879f0 */ /* 0x000fe2000c7018ff */
[----:B------:R-:W-:-:S02]  /*0ed0*/  UIADD3 UR4, UR9, 0x2, URZ ;  /* 0x0000000209047890 */ /* 0x000fc4000fffe03f */
[----:B------:R-:W-:Y:S01]  /*0ee0*/  UIADD3 UR6, UR8, 0x80, URZ ;  /* 0x0000008008067890 */ /* 0x000fe2000fffe03f */
[----:B------:R-:W-:Y:S01]  /*0ef0*/  UMOV UR5, 0x40000040 ;  /* 0x4000004000057882 */ /* 0x000fe20000000000 */
[----:B------:R-:W-:-:S07]  /*0f00*/  UMOV UR7, 0x40000040 ;  /* 0x4000004000077882 */ /* 0x000fce0000000000 */
[----:B------:R-:W-:Y:S01]  /*0f10*/  HGMMA.64x128x16.F32.BF16 R24, gdesc[UR4].tnspB, R24 ;  /* 0x41e00000041879f0 */ /* 0x000fe20008701818 */
[----:B------:R-:W-:Y:S02]  /*0f20*/  UIADD3 UR4, UR9, 0x4, URZ ;  /* 0x0000000409047890 */ /* 0x000fe4000fffe03f */
        /* <DEDUP_REMOVED lines=8> */
[----:B------:R-:W-:Y:S01]  /*0fb0*/  HGMMA.64x128x16.F32.BF16 R24, gdesc[UR4].tnspB, R24, gsb0 ;  /* 0x41e00000041879f0 */ /* 0x000fe20008001818 */
[----:B------:R-:W-:-:S05]  /*0fc0*/  UMOV UR4, 0x1 ;  /* 0x0000000100047882 */ /* 0x000fca0000000000 */
.L_x_15:
[----:B0-----:R-:W-:-:S05]  /*0fd0*/  VIMNMX R7, R6, 0x1, PT ;  /* 0x0000000106077848 */ /* 0x001fca0003fe0100 */
[----:B------:R-:W-:-:S05]  /*0fe0*/  IMAD.IADD R7, R6, 0x1, -R7 ;  /* 0x0000000106077824 */ /* 0x000fca00078e0a07 */
[----:B------:R-:W-:-:S13]  /*0ff0*/  ISETP.GE.AND P0, PT, R7, 0x1, PT ;  /* 0x000000010700780c */ /* 0x000fda0003f06270 */
[----:B------:R-:W-:Y:S05]  /*1000*/  @!P0 BRA `(.L_x_18) ;  /* 0x00000004001c8947 */ /* 0x000fea0003800000 */
[----:B------:R-:W0:Y:S01]  /*1010*/  S2UR UR6, SR_CgaCtaId ;  /* 0x00000000000679c3 */ /* 0x000e220000008800 */
[----:B------:R-:W-:Y:S01]  /*1020*/  UMOV UR5, 0x400 ;  /* 0x0000040000057882 */ /* 0x000fe20000000000 */
[----:B------:R-:W-:Y:S01]  /*1030*/  LOP3.LUT R13, R4, 0x1, RZ, 0xfc, !PT ;  /* 0x00000001040d7812 */ /* 0x000fe200078efcff */
[----:B------:R-:W-:Y:S01]  /*1040*/  IMAD.MOV.U32 R12, RZ, RZ, RZ ;  /* 0x000000ffff0c7224 */ /* 0x000fe200078e00ff */
[----:B------:R-:W-:Y:S01]  /*1050*/  UISETP.NE.U32.AND UP0, UPT, UR4, URZ, UPT ;  /* 0x0000003f0400728c */ /* 0x000fe2000bf05070 */
[----:B------:R-:W-:Y:S02]  /*1060*/  IMAD.MOV.U32 R8, RZ, RZ, R7 ;  /* 0x000000ffff087224 */ /* 0x000fe400078e0007 */
[----:B------:R-:W-:Y:S01]  /*1070*/  IMAD.MOV.U32 R9, RZ, RZ, RZ ;  /* 0x000000ffff097224 */ /* 0x000fe200078e00ff */
[----:B0-----:R-:W-:-:S04]  /*1080*/  ULEA UR7, UR6, UR5, 0x18 ;  /* 0x0000000506077291 */ /* 0x001fc8000f8ec03f */
[----:B------:R-:W-:Y:S02]  /*1090*/  UIADD3 UR6, UR7, 0x12000, URZ ;  /* 0x0001200007067890 */ /* 0x000fe4000fffe03f */
[----:B------:R-:W-:Y:S02]  /*10a0*/  USHF.R.U32.HI UR5, URZ, 0x4, UR7 ;  /* 0x000000043f057899 */ /* 0x000fe40008011607 */
[----:B------:R-:W-:Y:S02]  /*10b0*/  USHF.R.U32.HI UR6, URZ, 0x4, UR6 ;  /* 0x000000043f067899 */ /* 0x000fe40008011606 */
[----:B------:R-:W-:Y:S02]  /*10c0*/  ULOP3.LUT UR5, UR5, 0x3fff, URZ, 0xc0, !UPT ;  /* 0x00003fff05057892 */ /* 0x000fe4000f8ec03f */
[----:B------:R-:W-:Y:S02]  /*10d0*/  ULOP3.LUT UR6, UR6, 0x3fff, URZ, 0xc0, !UPT ;  /* 0x00003fff06067892 */ /* 0x000fe4000f8ec03f */
[----:B------:R-:W-:-:S02]  /*10e0*/  ULOP3.LUT UR14, UR5, 0x10000, URZ, 0xfc, !UPT ;  /* 0x00010000050e7892 */ /* 0x000fc4000f8efc3f */
[----:B------:R-:W-:-:S12]  /*10f0*/  ULOP3.LUT UR15, UR6, 0x2000000, URZ, 0xfc, !UPT ;  /* 0x02000000060f7892 */ /* 0x000fd8000f8efc3f */
.L_x_23:
[----:B------:R-:W-:-:S13]  /*1100*/  ISETP.NE.AND P1, PT, R13, 0x3, PT ;  /* 0x000000030d00780c */ /* 0x000fda0003f25270 */
[----:B------:R-:W-:Y:S05]  /*1110*/  @!P1 BRA `(.L_x_19) ;  /* 0x0000000000049947 */ /* 0x000fea0003800000 */
[----:B------:R-:W-:Y:S01]  /*1120*/  BPT.TRAP 0x1 ;  /* 0x000000040000795c */ /* 0x000fe20000300000 */
.L_x_19:
[----:B------:R-:W-:Y:S01]  /*1130*/  SHF.L.U32 R10, R12, 0x1f, RZ ;  /* 0x0000001f0c0a7819 */ /* 0x000fe200000006ff */
[----:B------:R-:W-:-:S12]  /*1140*/  ULEA UR5, UR4, UR7, 0x3 ;  /* 0x0000000704057291 */ /* 0x000fd8000f8e183f */
.L_x_20:
[----:B0-----:R-:W-:-:S04]  /*1150*/  IMAD.U32 R11, RZ, RZ, UR5 ;  /* 0x00000005ff0b7e24 */ /* 0x001fc8000f8e00ff */
[----:B------:R0:W1:Y:S03]  /*1160*/  SYNCS.PHASECHK.TRANS64.TRYWAIT P0, [R11+URZ+0x36000], R10 ;  /* 0x0360000a0b0075a7 */ /* 0x000066000800017f */
[----:B-1----:R-:W-:Y:S05]  /*1170*/  @!P0 NANOSLEEP.SYNCS 0x989680 ;  /* 0x009896800000895d */ /* 0x002fea0003900000 */
[----:B------:R-:W1:Y:S02]  /*1180*/  @!P0 SYNCS.PHASECHK.TRANS64 P0, [R11+URZ+0x36000], R10 ;  /* 0x0360000a0b0085a7 */ /* 0x000e64000800007f */
[----:B-1----:R-:W-:Y:S05]  /*1190*/  @!P0 BRA `(.L_x_20) ;  /* 0xfffffffc00ec8947 */ /* 0x002fea000383ffff */
[----:B------:R-:W-:Y:S01]  /*11a0*/  ULEA UR5, UR4, UR14, 0x9 ;  /* 0x0000000e04057291 */ /* 0x000fe2000f8e483f */
[----:B------:R-:W-:Y:S01]  /*11b0*/  WARPGROUP.ARRIVE ;  /* 0x00000000000079c5 */ /* 0x000fe20000000000 */
[----:B------:R-:W-:Y:S01]  /*11c0*/  ULEA UR6, UR4, UR15, 0xa ;  /* 0x0000000f04067291 */ /* 0x000fe2000f8e503f */
[----:B------:R-:W-:Y:S01]  /*11d0*/  UMOV UR9, 0x40000040 ;  /* 0x4000004000097882 */ /* 0x000fe20000000000 */
[----:B------:R-:W-:-:S03]  /*11e0*/  UMOV UR11, 0x40000040 ;  /* 0x40000040000b7882 */ /* 0x000fc60000000000 */
[----:B------:R-:W-:Y:S02]  /*11f0*/  UMOV UR8, UR5 ;  /* 0x0000000500087c82 */ /* 0x000fe40008000000 */
[----:B------:R-:W-:Y:S02]  /*1200*/  UMOV UR10, UR6 ;  /* 0x00000006000a7c82 */ /* 0x000fe40008000000 */
[----:B------:R-:W-:Y:S01]  /*1210*/  HGMMA.64x128x16.F32.BF16 R24, gdesc[UR8].tnspB, R24, UP0 ;  /* 0x41e00000081879f0 */ /* 0x000fe2000bf01818 */
        /* <DEDUP_REMOVED lines=14> */
[----:B------:R-:W-:Y:S03]  /*1300*/  HGMMA.64x128x16.F32.BF16 R24, gdesc[UR8].tnspB, R24, gsb0 ;  /* 0x41e00000081879f0 */ /* 0x000fe60008001818 */
[----:B------:R-:W-:Y:S02]  /*1310*/  WARPGROUP.DEPBAR.LE gsb0, 0x1 ;  /* 0x00008000000079c5 */ /* 0x000fe40000010100 */
[----:B------:R-:W-:Y:S05]  /*1320*/  @!P1 BRA `(.L_x_21) ;  /* 0x0000000000049947 */ /* 0x000fea0003800000 */
[----:B------:R-:W-:Y:S01]  /*1330*/  BPT.TRAP 0x1 ;  /* 0x000000040000795c */ /* 0x000fe20000300000 */
.L_x_21:
[----:B------:R-:W-:-:S13]  /*1340*/  ISETP.NE.AND P0, PT, R5, RZ, PT ;  /* 0x000000ff0500720c */ /* 0x000fda0003f05270 */
[----:B0-----:R-:W-:-:S05]  /*1350*/  @P0 LEA R10, R9, UR7, 0x3 ;  /* 0x00000007090a0c11 */ /* 0x001fca000f8e18ff */
[----:B------:R-:W-:-:S05]  /*1360*/  @P0 VIADD R10, R10, 0x36048 ;  /* 0x000360480a0a0836 */ /* 0x000fca0000000000 */
[----:B------:R-:W-:-:S04]  /*1370*/  @P0 PRMT R10, R3, 0x654, R10 ;  /* 0x00000654030a0816 */ /* 0x000fc8000000000a */
[----:B------:R0:W-:Y:S01]  /*1380*/  @P0 SYNCS.ARRIVE.TRANS64.RED.A1T0 RZ, [R10+URZ], RZ ;  /* 0x000000ff0aff09a7 */ /* 0x0001e2000810043f */
[----:B------:R-:W-:-:S13]  /*1390*/  ISETP.GT.U32.AND P0, PT, R4, 0x1, PT ;  /* 0x000000010400780c */ /* 0x000fda0003f04070 */
[----:B0-----:R-:W-:Y:S05]  /*13a0*/  @P0 BRA `(.L_x_22) ;  /* 0x0000000000040947 */ /* 0x001fea0003800000 */
[----:B------:R-:W-:Y:S01]  /*13b0*/  BPT.TRAP 0x1 ;  /* 0x000000040000795c */ /* 0x000fe20000300000 */
.L_x_22:
[----:B------:R-:W-:Y:S01]  /*13c0*/  UIADD3 UR4, UR4, 0x1, URZ ;  /* 0x0000000104047890 */ /* 0x000fe2000fffe03f */
[C---:B------:R-:W-:Y:S01]  /*13d0*/  ISETP.GT.AND P1, PT, R8.reuse, 0x1, PT ;  /* 0x000000010800780c */ /* 0x040fe20003f24270 */
[----:B------:R-:W-:Y:S02]  /*13e0*/  VIADD R9, R9, 0x1 ;  /* 0x0000000109097836 */ /* 0x000fe40000000000 */
[----:B------:R-:W-:Y:S01]  /*13f0*/  UISETP.NE.AND UP0, UPT, UR4, 0x9, UPT ;  /* 0x000000090400788c */ /* 0x000fe2000bf05270 */
[----:B------:R-:W-:Y:S02]  /*1400*/  VIADD R8, R8, 0xffffffff ;  /* 0xffffffff08087836 */ /* 0x000fe40000000000 */
[C---:B------:R-:W-:Y:S01]  /*1410*/  ISETP.NE.AND P0, PT, R9.reuse, 0x9, PT ;  /* 0x000000090900780c */ /* 0x040fe20003f05270 */
[----:B------:R-:W-:Y:S02]  /*1420*/  USEL UR5, URZ, 0x1, UP0 ;  /* 0x000000013f057887 */ /* 0x000fe40008000000 */
[----:B------:R-:W-:Y:S01]  /*1430*/  USEL UR4, UR4, URZ, UP0 ;  /* 0x0000003f04047287 */ /* 0x000fe20008000000 */
[----:B------:R-:W-:Y:S01]  /*1440*/  SEL R9, R9, RZ, P0 ;  /* 0x000000ff09097207 */ /* 0x000fe20000000000 */
[----:B------:R-:W-:-:S02]  /*1450*/  UPLOP3.LUT UP0, UPT, UPT, UPT, UPT, 0x80, 0x0 ;  /* 0x000000000000789c */ /* 0x000fc40003f0f070 */
[----:B------:R-:W-:Y:S01]  /*1460*/  LOP3.LUT R12, R12, UR5, RZ, 0x3c, !PT ;  /* 0x000000050c0c7c12 */ /* 0x000fe2000f8e3cff */
[----:B------:R-:W-:Y:S08]  /*1470*/  @P1 BRA `(.L_x_23) ;  /* 0xfffffffc00201947 */ /* 0x000ff0000383ffff */
.L_x_18:
[----:B------:R-:W-:Y:S01]  /*1480*/  ISETP.GE.AND P0, PT, R6, 0x1, PT ;  /* 0x000000010600780c */ /* 0x000fe20003f06270 */
[----:B------:R-:W-:-:S12]  /*1490*/  WARPGROUP.DEPBAR.LE gsb0, 0x0 ;  /* 0x00008000000079c5 */ /* 0x000fd80000010000 */
[----:B------:R-:W-:Y:S05]  /*14a0*/  @!P0 BRA `(.L_x_24) ;  /* 0x0000000000548947 */ /* 0x000fea0003800000 */
[----:B------:R-:W-:-:S04]  /*14b0*/  LOP3.LUT R6, R4, 0x1, RZ, 0xfc, !PT ;  /* 0x0000000104067812 */ /* 0x000fc800078efcff */
[----:B------:R-:W-:-:S13]  /*14c0*/  ISETP.NE.AND P0, PT, R6, 0x3, PT ;  /* 0x000000030600780c */ /* 0x000fda0003f05270 */
[----:B------:R-:W-:Y:S05]  /*14d0*/  @!P0 BRA `(.L_x_25) ;  /* 0x0000000000048947 */ /* 0x000fea0003800000 */
[----:B------:R-:W-:Y:S01]  /*14e0*/  BPT.TRAP 0x1 ;  /* 0x000000040000795c */ /* 0x000fe20000300000 */
.L_x_25:
[----:B------:R-:W-:Y:S01]  /*14f0*/  ISETP.NE.AND P0, PT, R5, RZ, PT ;  /* 0x000000ff0500720c */ /* 0x000fe20003f05270 */
[----:B------:R-:W-:Y:S01]  /*1500*/  BSSY B0, `(.L_x_26) ;  /* 0x000000d000007945 */ /* 0x000fe20003800000 */
[----:B------:R-:W-:-:S11]  /*1510*/  ISETP.GT.U32.AND P1, PT, R4, 0x1, PT ;  /* 0x000000010400780c */ /* 0x000fd60003f24070 */
[----:B------:R-:W-:Y:S05]  /*1520*/  @!P0 BRA `(.L_x_27) ;  /* 0x0000000000288947 */ /* 0x000fea0003800000 */
[----:B------:R-:W0:Y:S01]  /*1530*/  S2R R6, SR_CgaCtaId ;  /* 0x0000000000067919 */ /* 0x000e220000008800 */
[----:B------:R-:W-:-:S05]  /*1540*/  IMAD.WIDE.U32 R4, R7, 0x38e38e39, RZ ;  /* 0x38e38e3907047825 */ /* 0x000fca00078e00ff */
[----:B------:R-:W-:Y:S02]  /*1550*/  SHF.R.U32.HI R4, RZ, 0x1, R5 ;  /* 0x00000001ff047819 */ /* 0x000fe40000011605 */
[----:B------:R-:W-:-:S03]  /*1560*/  MOV R5, 0x400 ;  /* 0x0000040000057802 */ /* 0x000fc60000000f00 */
[----:B------:R-:W-:Y:S01]  /*1570*/  IMAD R7, R4, -0x9, R7 ;  /* 0xfffffff704077824 */ /* 0x000fe200078e0207 */
[----:B0-----:R-:W-:-:S05]  /*1580*/  LEA R6, R6, R5, 0x18 ;  /* 0x0000000506067211 */ /* 0x001fca00078ec0ff */
[----:B------:R-:W-:-:S04]  /*1590*/  IMAD R7, R7, 0x8, R6 ;  /* 0x0000000807077824 */ /* 0x000fc800078e0206 */
[----:B------:R-:W-:-:S05]  /*15a0*/  VIADD R4, R7, 0x36048 ;  /* 0x0003604807047836 */ /* 0x000fca0000000000 */
[----:B------:R-:W-:-:S04]  /*15b0*/  PRMT R4, R3, 0x654, R4 ;  /* 0x0000065403047816 */ /* 0x000fc80000000004 */
[----:B------:R0:W-:Y:S03]  /*15c0*/  SYNCS.ARRIVE.TRANS64.RED.A1T0 RZ, [R4+URZ], RZ ;  /* 0x000000ff04ff79a7 */ /* 0x0001e6000810043f */
.L_x_27:
[----:B------:R-:W-:Y:S05]  /*15d0*/  BSYNC B0 ;  /* 0x0000000000007941 */ /* 0x000fea0003800000 */
.L_x_26:
[----:B------:R-:W-:Y:S05]  /*15e0*/  @P1 BRA `(.L_x_24) ;  /* 0x0000000000041947 */ /* 0x000fea0003800000 */
[----:B------:R-:W-:Y:S01]  /*15f0*/  BPT.TRAP 0x1 ;  /* 0x000000040000795c */ /* 0x000fe20000300000 */
.L_x_24:
[----:B------:R-:W0:Y:S01]  /*1600*/  S2R R3, SR_TID.X ;  /* 0x0000000000037919 */ /* 0x000e220000002100 */
[----:B------:R-:W-:Y:S01]  /*1610*/  ULDC.64 UR4, c[0x0][0x280] ;  /* 0x0000a00000047ab9 */ /* 0x000fe20000000a00 */
[----:B------:R-:W1:Y:S01]  /*1620*/  S2R R5, SR_CTAID.Y ;  /* 0x0000000000057919 */ /* 0x000e620000002600 */
[----:B------:R-:W4:Y:S01]  /*1630*/  S2R R15, SR_CTAID.X ;  /* 0x00000000000f7919 */ /* 0x000f220000002500 */
[----:B0-----:R-:W-:-:S04]  /*1640*/  SHF.R.S32.HI R4, RZ, 0x1f, R3 ;  /* 0x0000001fff047819 */ /* 0x001fc80000011403 */
[----:B------:R-:W-:-:S04]  /*1650*/  LEA.HI R4, R4, R3, RZ, 0x7 ;  /* 0x0000000304047211 */ /* 0x000fc800078f38ff */
[----:B------:R-:W-:Y:S01]  /*1660*/  LOP3.LUT R4, R4, 0xffffff80, RZ, 0xc0, !PT ;  /* 0xffffff8004047812 */ /* 0x000fe200078ec0ff */
[----:B----4-:R-:W-:-:S04]  /*1670*/  IMAD.SHL.U32 R6, R15, 0x40, RZ ;  /* 0x000000400f067824 */ /* 0x010fc800078e00ff */
[----:B------:R-:W-:Y:S02]  /*1680*/  IMAD.IADD R8, R3, 0x1, -R4 ;  /* 0x0000000103087824 */ /* 0x000fe400078e0a04 */
[----:B-1----:R-:W-:-:S03]  /*1690*/  IMAD.SHL.U32 R4, R5, 0x80, RZ ;  /* 0x0000008005047824 */ /* 0x002fc600078e00ff */
[----:B------:R-:W-:Y:S02]  /*16a0*/  SHF.R.S32.HI R7, RZ, 0x1f, R8 ;  /* 0x0000001fff077819 */ /* 0x000fe40000011408 */
[----:B------:R-:W-:Y:S02]  /*16b0*/  ISETP.GE.AND P0, PT, R4, UR5, PT ;  /* 0x0000000504007c0c */ /* 0x000fe4000bf06270 */
[----:B------:R-:W-:Y:S02]  /*16c0*/  LEA.HI R3, R7, R8, RZ, 0x2 ;  /* 0x0000000807037211 */ /* 0x000fe400078f10ff */
[----:B------:R-:W-:Y:S02]  /*16d0*/  ISETP.GE.OR P0, PT, R6, UR4, P0 ;  /* 0x0000000406007c0c */ /* 0x000fe40008706670 */
[--C-:B------:R-:W-:Y:S02]  /*16e0*/  SHF.R.S32.HI R10, RZ, 0x2, R3.reuse ;  /* 0x00000002ff0a7819 */ /* 0x100fe40000011403 */
[----:B------:R-:W-:-:S04]  /*16f0*/  SHF.R.S32.HI R5, RZ, 0x1f, R3 ;  /* 0x0000001fff057819 */ /* 0x000fc80000011403 */
[----:B------:R-:W-:-:S04]  /*1700*/  LEA.HI R5, R5, R10, RZ, 0x3 ;  /* 0x0000000a05057211 */ /* 0x000fc800078f18ff */
[----:B------:R-:W-:Y:S01]  /*1710*/  LOP3.LUT R5, R5, 0xfffffff8, RZ, 0xc0, !PT ;  /* 0xfffffff805057812 */ /* 0x000fe200078ec0ff */
[----:B------:R-:W-:Y:S06]  /*1720*/  @P0 EXIT ;  /* 0x000000000000094d */ /* 0x000fec0003800000 */
[----:B------:R-:W0:Y:S01]  /*1730*/  LDC.64 R16, c[0x0][0x5d0] ;  /* 0x00017400ff107b82 */ /* 0x000e220000000a00 */
[----:B------:R-:W-:Y:S01]  /*1740*/  IMAD.IADD R10, R10, 0x1, -R5 ;  /* 0x000000010a0a7824 */ /* 0x000fe200078e0a05 */
[----:B------:R-:W-:Y:S02]  /*1750*/  LOP3.LUT R3, R3, 0x7ffffffc, RZ, 0xc0, !PT ;  /* 0x7ffffffc03037812 */ /* 0x000fe400078ec0ff */
[----:B------:R-:W-:Y:S02]  /*1760*/  LEA.HI R5, R7, R8, RZ, 0x5 ;  /* 0x0000000807057211 */ /* 0x000fe400078f28ff */
[----:B------:R-:W-:Y:S01]  /*1770*/  SHF.R.S32.HI R11, RZ, 0x1f, R10 ;  /* 0x0000001fff0b7819 */ /* 0x000fe2000001140a */
[----:B------:R-:W-:Y:S01]  /*1780*/  IMAD.IADD R3, R8, 0x1, -R3 ;  /* 0x0000000108037824 */ /* 0x000fe200078e0a03 */
[----:B------:R-:W-:Y:S02]  /*1790*/  SHF.R.S32.HI R5, RZ, 0x5, R5 ;  /* 0x00000005ff057819 */ /* 0x000fe40000011405 */
[----:B---3-5:R-:W-:Y:S01]  /*17a0*/  FSETP.NEU.AND P1, PT, R2, RZ, PT ;  /* 0x000000ff0200720b */ /* 0x028fe20003f2d000 */
[----:B------:R-:W-:-:S02]  /*17b0*/  IMAD.SHL.U32 R3, R3, 0x2, RZ ;  /* 0x0000000203037824 */ /* 0x000fc400078e00ff */
[----:B------:R-:W-:-:S03]  /*17c0*/  IMAD.WIDE R14, R15, 0x40, R10 ;  /* 0x000000400f0e7825 */ /* 0x000fc600078e020a */
[----:B------:R-:W-:Y:S01]  /*17d0*/  SHF.R.S32.HI R9, RZ, 0x1f, R3 ;  /* 0x0000001fff097819 */ /* 0x000fe20000011403 */
[C---:B------:R-:W-:Y:S01]  /*17e0*/  IMAD R7, R5.reuse, -0x10, -R6 ;  /* 0xfffffff005077824 */ /* 0x040fe200078e0a06 */
[C---:B------:R-:W-:Y:S01]  /*17f0*/  IADD3 R8, P0, R4.reuse, R3, RZ ;  /* 0x0000000304087210 */ /* 0x040fe20007f1e0ff */
[----:B------:R-:W-:Y:S01]  /*1800*/  IMAD.WIDE R14, R5, 0x10, R14 ;  /* 0x00000010050e7825 */ /* 0x000fe200078e020e */
[----:B------:R-:W-:Y:S02]  /*1810*/  IADD3 R3, -R3, UR5, -R4 ;  /* 0x0000000503037c10 */ /* 0x000fe4000fffe904 */
[----:B------:R-:W-:Y:S01]  /*1820*/  LEA.HI.X.SX32 R9, R4, R9, 0x1, P0 ;  /* 0x0000000904097211 */ /* 0x000fe200000f0eff */
[-C--:B0-----:R-:W-:Y:S01]  /*1830*/  IMAD R4, R15, R16.reuse, RZ ;  /* 0x000000100f047224 */ /* 0x081fe200078e02ff */
[----:B------:R-:W-:Y:S02]  /*1840*/  IADD3 R10, R7, UR4, -R10 ;  /* 0x00000004070a7c10 */ /* 0x000fe4000fffe80a */
[----:B------:R-:W-:Y:S01]  /*1850*/  ISETP.GT.AND P0, PT, R3, RZ, PT ;  /* 0x000000ff0300720c */ /* 0x000fe20003f04270 */
[----:B------:R-:W-:Y:S01]  /*1860*/  IMAD.WIDE.U32 R12, R14, R16, R8 ;  /* 0x000000100e0c7225 */ /* 0x000fe200078e0008 */
[----:B------:R-:W-:-:S02]  /*1870*/  SHF.L.U64.HI R11, R16, 0x3, R17 ;  /* 0x00000003100b7819 */ /* 0x000fc40000010211 */
[----:B------:R-:W-:Y:S01]  /*1880*/  ISETP.GT.AND P2, PT, R10, RZ, P0 ;  /* 0x000000ff0a00720c */ /* 0x000fe20000744270 */
[----:B------:R-:W-:Y:S02]  /*1890*/  IMAD R7, R14, R17, R4 ;  /* 0x000000110e077224 */ /* 0x000fe400078e0204 */
[----:B------:R-:W-:Y:S02]  /*18a0*/  IMAD.SHL.U32 R16, R16, 0x8, RZ ;  /* 0x0000000810107824 */ /* 0x000fe400078e00ff */
[----:B------:R-:W-:Y:S01]  /*18b0*/  IMAD.IADD R7, R13, 0x1, R7 ;  /* 0x000000010d077824 */ /* 0x000fe200078e0207 */
[----:B------:R-:W-:Y:S07]  /*18c0*/  @!P1 BRA `(.L_x_28) ;  /* 0x0000002c00f49947 */ /* 0x000fee0003800000 */
[----:B------:R-:W-:Y:S01]  /*18d0*/  ULDC.64 UR6, c[0x0][0x5b0] ;  /* 0x00016c0000067ab9 */ /* 0x000fe20000000a00 */
[----:B------:R-:W-:Y:S01]  /*18e0*/  ULDC.64 UR8, c[0x0][0x5a8] ;  /* 0x00016a0000087ab9 */ /* 0x000fe20000000a00 */
[----:B------:R-:W-:Y:S01]  /*18f0*/  IMAD R13, R15, UR6, RZ ;  /* 0x000000060f0d7c24 */ /* 0x000fe2000f8e02ff */
[----:B------:R-:W-:Y:S01]  /*1900*/  ULDC.64 UR4, c[0x0][0x5c8] ;  /* 0x0001720000047ab9 */ /* 0x000fe20000000a00 */
[----:B------:R-:W-:-:S04]  /*1910*/  IMAD.WIDE.U32 R18, R14, UR6, R8 ;  /* 0x000000060e127c25 */ /* 0x000fc8000f8e0008 */
[----:B------:R-:W-:Y:S01]  /*1920*/  IMAD R13, R14, UR7, R13 ;  /* 0x000000070e0d7c24 */ /* 0x000fe2000f8e020d */
[----:B------:R-:W-:-:S03]  /*1930*/  LEA R4, P1, R18, UR8, 0x1 ;  /* 0x0000000812047c11 */ /* 0x000fc6000f8208ff */
[----:B------:R-:W-:-:S05]  /*1940*/  IMAD.IADD R5, R19, 0x1, R13 ;  /* 0x0000000113057824 */ /* 0x000fca00078e020d */
[----:B------:R-:W-:-:S05]  /*1950*/  LEA.HI.X R5, R18, UR9, R5, 0x1, P1 ;  /* 0x0000000912057c11 */ /* 0x000fca00088f0c05 */
[----:B------:R-:W3:Y:S01]  /*1960*/  @P2 LDG.E.LTC128B.U16 R17, desc[UR12][R4.64] ;  /* 0x0000000c04112981 */ /* 0x000ee2000c1e1520 */
[C---:B------:R-:W-:Y:S01]  /*1970*/  LEA R6, P4, R12.reuse, UR4, 0x1 ;  /* 0x000000040c067c11 */ /* 0x040fe2000f8808ff */
[----:B------:R-:W-:Y:S01]  /*1980*/  BSSY B0, `(.L_x_29) ;  /* 0x000000b000007945 */ /* 0x000fe20003800000 */
[----:B------:R-:W-:Y:S02]  /*1990*/  ISETP.GT.AND P1, PT, R3, 0x1, PT ;  /* 0x000000010300780c */ /* 0x000fe40003f24270 */
[----:B------:R-:W-:Y:S02]  /*19a0*/  LEA.HI.X R7, R12, UR5, R7, 0x1, P4 ;  /* 0x000000050c077c11 */ /* 0x000fe4000a0f0c07 */
[----:B------:R-:W-:Y:S01]  /*19b0*/  ISETP.GT.AND P3, PT, R10, RZ, P1 ;  /* 0x000000ff0a00720c */ /* 0x000fe20000f64270 */
[----:B---3--:R-:W-:-:S04]  /*19c0*/  IMAD.U32 R19, R17, 0x10000, RZ ;  /* 0x0001000011137824 */ /* 0x008fc800078e00ff */
[----:B------:R-:W-:-:S04]  /*19d0*/  FMUL R19, R19, R2 ;  /* 0x0000000213137220 */ /* 0x000fc80000400000 */
[----:B--2---:R-:W-:-:S05]  /*19e0*/  FFMA R19, R24, R0, R19 ;  /* 0x0000000018137223 */ /* 0x004fca0000000013 */
[----:B------:R-:W-:-:S05]  /*19f0*/  F2FP.BF16.F32.PACK_AB R19, RZ, R19 ;  /* 0x00000013ff13723e */ /* 0x000fca00000010ff */
[----:B------:R0:W-:Y:S01]  /*1a00*/  @P2 STG.E.U16 desc[UR12][R6.64], R19 ;  /* 0x0000001306002986 */ /* 0x0001e2000c10150c */
[----:B------:R-:W-:Y:S05]  /*1a10*/  @!P3 BRA `(.L_x_30) ;  /* 0x000000000004b947 */ /* 0x000fea0003800000 */
[----:B------:R1:W5:Y:S02]  /*1a20*/  LDG.E.LTC128B.U16 R17, desc[UR12][R4.64+0x2] ;  /* 0x0000020c04117981 */ /* 0x000364000c1e1520 */
.L_x_30:
[----:B------:R-:W-:Y:S05]  /*1a30*/  BSYNC B0 ;  /* 0x0000000000007941 */ /* 0x000fea0003800000 */
.L_x_29:
[----:B------:R-:W-:Y:S01]  /*1a40*/  USHF.L.U32 UR5, UR6, 0x3, URZ ;  /* 0x0000000306057899 */ /* 0x000fe2000800063f */
[----:B-----5:R-:W-:Y:S01]  /*1a50*/  IMAD.U32 R15, R17, 0x10000, RZ ;  /* 0x00010000110f7824 */ /* 0x020fe200078e00ff */
[----:B------:R-:W-:Y:S01]  /*1a60*/  USHF.L.U64.HI UR4, UR6, 0x3, UR7 ;  /* 0x0000000306047899 */ /* 0x000fe20008010207 */
[----:B------:R-:W-:Y:S02]  /*1a70*/  ISETP.GT.AND P0, PT, R10, 0x8, P0 ;  /* 0x000000080a00780c */ /* 0x000fe40000704270 */
[----:B------:R-:W-:Y:S01]  /*1a80*/  FMUL R12, R15, R2 ;  /* 0x000000020f0c7220 */ /* 0x000fe20000400000 */
[----:B------:R-:W-:Y:S02]  /*1a90*/  IMAD.U32 R18, RZ, RZ, UR5 ;  /* 0x00000005ff127e24 */ /* 0x000fe4000f8e00ff */
[----:B0-----:R-:W-:Y:S02]  /*1aa0*/  IMAD.U32 R19, RZ, RZ, UR4 ;  /* 0x00000004ff137e24 */ /* 0x001fe4000f8e00ff */
[----:B------:R-:W-:Y:S01]  /*1ab0*/  FFMA R12, R25, R0, R12 ;  /* 0x00000000190c7223 */ /* 0x000fe2000000000c */
[----:B------:R-:W-:-:S04]  /*1ac0*/  IMAD.WIDE.U32 R18, R14, UR6, R18 ;  /* 0x000000060e127c25 */ /* 0x000fc8000f8e0012 */
[----:B------:R-:W-:Y:S02]  /*1ad0*/  F2FP.BF16.F32.PACK_AB R12, RZ, R12 ;  /* 0x0000000cff0c723e */ /* 0x000fe400000010ff */
[----:B------:R-:W-:-:S03]  /*1ae0*/  IADD3 R14, P2, R8, R18, RZ ;  /* 0x00000012080e7210 */ /* 0x000fc60007f5e0ff */
[----:B------:R0:W-:Y:S01]  /*1af0*/  @P3 STG.E.U16 desc[UR12][R6.64+0x2], R12 ;  /* 0x0000020c06003986 */ /* 0x0001e2000c10150c */
[----:B------:R-:W-:Y:S02]  /*1b00*/  IADD3.X R9, R9, R13, R19, P2, !PT ;  /* 0x0000000d09097210 */ /* 0x000fe400017fe413 */
[----:B------:R-:W-:-:S04]  /*1b10*/  LEA R8, P2, R14, UR8, 0x1 ;  /* 0x000000080e087c11 */ /* 0x000fc8000f8408ff */
[----:B------:R-:W-:Y:S02]  /*1b20*/  LEA.HI.X R9, R14, UR9, R9, 0x1, P2 ;  /* 0x000000090e097c11 */ /* 0x000fe400090f0c09 */
[----:B------:R-:W-:-:S06]  /*1b30*/  PRMT R14, R17, 0x7610, R14 ;  /* 0x00007610110e7816 */ /* 0x000fcc000000000e */
[----:B------:R-:W2:Y:S01]  /*1b40*/  @P0 LDG.E.LTC128B.U16 R14, desc[UR12][R8.64] ;  /* 0x0000000c080e0981 */ /* 0x000ea2000c1e1520 */
[C---:B------:R-:W-:Y:S01]  /*1b50*/  SHF.L.U64.HI R11, R16.reuse, 0x1, R11 ;  /* 0x00000001100b7819 */ /* 0x040fe2000001020b */
[----:B------:R-:W-:Y:S01]  /*1b60*/  BSSY B0, `(.L_x_31) ;  /* 0x000000b000007945 */ /* 0x000fe20003800000 */
[----:B------:R-:W-:Y:S02]  /*1b70*/  LEA R16, P2, R16, R6, 0x1 ;  /* 0x0000000610107211 */ /* 0x000fe400078408ff */
[----:B------:R-:W-:-:S03]  /*1b80*/  ISETP.GT.AND P1, PT, R10, 0x8, P1 ;  /* 0x000000080a00780c */ /* 0x000fc60000f24270 */
[----:B------:R-:W-:Y:S02]  /*1b90*/  IMAD.X R17, R11, 0x1, R7, P2 ;  /* 0x000000010b117824 */ /* 0x000fe400010e0607 */
[----:B--2---:R-:W-:-:S04]  /*1ba0*/  IMAD.U32 R13, R14, 0x10000, RZ ;  /* 0x000100000e0d7824 */ /* 0x004fc800078e00ff */
[----:B------:R-:W-:-:S04]  /*1bb0*/  FMUL R13, R13, R2 ;  /* 0x000000020d0d7220 */ /* 0x000fc80000400000 */
[----:B------:R-:W-:-:S05]  /*1bc0*/  FFMA R13, R26, R0, R13 ;  /* 0x000000001a0d7223 */ /* 0x000fca000000000d */
[----:B------:R-:W-:-:S05]  /*1bd0*/  F2FP.BF16.F32.PACK_AB R13, RZ, R13 ;  /* 0x0000000dff0d723e */ /* 0x000fca00000010ff */
[----:B------:R0:W-:Y:S01]  /*1be0*/  @P0 STG.E.U16 desc[UR12][R16.64], R13 ;  /* 0x0000000d10000986 */ /* 0x0001e2000c10150c */
[----:B------:R-:W-:Y:S05]  /*1bf0*/  @!P1 BRA `(.L_x_32) ;  /* 0x0000000000049947 */ /* 0x000fea0003800000 */
[----:B------:R2:W5:Y:S02]  /*1c00*/  LDG.E.LTC128B.U16 R14, desc[UR12][R8.64+0x2] ;  /* 0x0000020c080e7981 */ /* 0x000564000c1e1520 */
.L_x_32:
[----:B------:R-:W-:Y:S05]  /*1c10*/  BSYNC B0 ;  /* 0x0000000000007941 */ /* 0x000fea0003800000 */
.L_x_31:
[----:B-----5:R-:W-:Y:S01]  /*1c20*/  IMAD.U32 R11, R14, 0x10000, RZ ;  /* 0x000100000e0b7824 */ /* 0x020fe200078e00ff */
[----:B------:R-:W-:Y:S01]  /*1c30*/  ISETP.GT.AND P0, PT, R3, 0x8, PT ;  /* 0x000000080300780c */ /* 0x000fe20003f04270 */
[----:B0-----:R-:W-:Y:S01]  /*1c40*/  @P1 IMAD.MOV.U32 R13, RZ, RZ, R17 ;  /* 0x000000ffff0d1224 */ /* 0x001fe200078e0011 */
[----:B------:R-:W-:Y:S01]  /*1c50*/  BSSY B0, `(.L_x_33) ;  /* 0x000000a000007945 */ /* 0x000fe20003800000 */
[----:B------:R-:W-:Y:S01]  /*1c60*/  FMUL R12, R11, R2 ;  /* 0x000000020b0c7220 */ /* 0x000fe20000400000 */
[----:B------:R-:W-:-:S03]  /*1c70*/  ISETP.GT.AND P2, PT, R10, RZ, P0 ;  /* 0x000000ff0a00720c */ /* 0x000fc60000744270 */
[----:B------:R-:W-:-:S05]  /*1c80*/  FFMA R12, R27, R0, R12 ;  /* 0x000000001b0c7223 */ /* 0x000fca000000000c */
[----:B------:R-:W-:-:S04]  /*1c90*/  F2FP.BF16.F32.PACK_AB R12, RZ, R12 ;  /* 0x0000000cff0c723e */ /* 0x000fc800000010ff */
[----:B------:R-:W-:Y:S01]  /*1ca0*/  PRMT R11, R12, 0x7610, R11 ;  /* 0x000076100c0b7816 */ /* 0x000fe2000000000b */
[----:B------:R-:W-:-:S05]  /*1cb0*/  @P1 IMAD.MOV.U32 R12, RZ, RZ, R16 ;  /* 0x000000ffff0c1224 */ /* 0x000fca00078e0010 */
[----:B------:R0:W-:Y:S01]  /*1cc0*/  @P1 STG.E.U16 desc[UR12][R12.64+0x2], R11 ;  /* 0x0000020b0c001986 */ /* 0x0001e2000c10150c */
[----:B------:R-:W-:Y:S05]  /*1cd0*/  @!P2 BRA `(.L_x_34) ;  /* 0x000000000004a947 */ /* 0x000fea0003800000 */
[----:B------:R3:W5:Y:S02]  /*1ce0*/  LDG.E.LTC128B.U16 R14, desc[UR12][R4.64+0x10] ;  /* 0x0000100c040e7981 */ /* 0x000764000c1e1520 */
.L_x_34:
[----:B------:R-:W-:Y:S05]  /*1cf0*/  BSYNC B0 ;  /* 0x0000000000007941 */ /* 0x000fea0003800000 */
.L_x_33:
[----:B0----5:R-:W-:Y:S01]  /*1d00*/  IMAD.U32 R11, R14, 0x10000, RZ ;  /* 0x000100000e0b7824 */ /* 0x021fe200078e00ff */
[----:B------:R-:W-:Y:S01]  /*1d10*/  ISETP.GT.AND P1, PT, R3, 0x9, PT ;  /* 0x000000090300780c */ /* 0x000fe20003f24270 */
[----:B------:R-:W-:Y:S02]  /*1d20*/  BSSY B0, `(.L_x_35) ;  /* 0x0000008000007945 */ /* 0x000fe40003800000 */
[----:B------:R-:W-:Y:S01]  /*1d30*/  FMUL R11, R11, R2 ;  /* 0x000000020b0b7220 */ /* 0x000fe20000400000 */
[----:B------:R-:W-:-:S03]  /*1d40*/  ISETP.GT.AND P3, PT, R10, RZ, P1 ;  /* 0x000000ff0a00720c */ /* 0x000fc60000f64270 */
[----:B------:R-:W-:-:S05]  /*1d50*/  FFMA R11, R28, R0, R11 ;  /* 0x000000001c0b7223 */ /* 0x000fca000000000b */
[----:B------:R-:W-:-:S05]  /*1d60*/  F2FP.BF16.F32.PACK_AB R11, RZ, R11 ;  /* 0x0000000bff0b723e */ /* 0x000fca00000010ff */
[----:B------:R0:W-:Y:S01]  /*1d70*/  @P2 STG.E.U16 desc[UR12][R6.64+0x10], R11 ;  /* 0x0000100b06002986 */ /* 0x0001e2000c10150c */
[----:B------:R-:W-:Y:S05]  /*1d80*/  @!P3 BRA `(.L_x_36) ;  /* 0x000000000004b947 */ /* 0x000fea0003800000 */
[----:B------:R4:W5:Y:S02]  /*1d90*/  LDG.E.LTC128B.U16 R14, desc[UR12][R4.64+0x12] ;  /* 0x0000120c040e7981 */ /* 0x000964000c1e1520 */
.L_x_36:
[----:B------:R-:W-:Y:S05]  /*1da0*/  BSYNC B0 ;  /* 0x0000000000007941 */ /* 0x000fea0003800000 */
.L_x_35:
[----:B0----5:R-:W-:Y:S01]  /*1db0*/  IMAD.U32 R11, R14, 0x10000, RZ ;  /* 0x000100000e0b7824 */ /* 0x021fe200078e00ff */
[----:B------:R-:W-:Y:S01]  /*1dc0*/  ISETP.GT.AND P0, PT, R10, 0x8, P0 ;  /* 0x000000080a00780c */ /* 0x000fe20000704270 */
[----:B------:R-:W-:Y:S02]  /*1dd0*/  BSSY B0, `(.L_x_37) ;  /* 0x0000007000007945 */ /* 0x000fe40003800000 */
[----:B------:R-:W-:-:S04]  /*1de0*/  FMUL R12, R11, R2 ;  /* 0x000000020b0c7220 */ /* 0x000fc80000400000 */
[----:B------:R-:W-:-:S05]  /*1df0*/  FFMA R12, R29, R0, R12 ;  /* 0x000000001d0c7223 */ /* 0x000fca000000000c */
[----:B------:R-:W-:-:S05]  /*1e00*/  F2FP.BF16.F32.PACK_AB R12, RZ, R12 ;  /* 0x0000000cff0c723e */ /* 0x000fca00000010ff */
[----:B------:R0:W-:Y:S01]  /*1e10*/  @P3 STG.E.U16 desc[UR12][R6.64+0x12], R12 ;  /* 0x0000120c06003986 */ /* 0x0001e2000c10150c */
[----:B------:R-:W-:Y:S05]  /*1e20*/  @!P0 BRA `(.L_x_38) ;  /* 0x0000000000048947 */ /* 0x000fea0003800000 */
[----:B------:R0:W5:Y:S02]  /*1e30*/  LDG.E.LTC128B.U16 R14, desc[UR12][R8.64+0x10] ;  /* 0x0000100c080e7981 */ /* 0x000164000c1e1520 */
.L_x_38:
[----:B------:R-:W-:Y:S05]  /*1e40*/  BSYNC B0 ;  /* 0x0000000000007941 */ /* 0x000fea0003800000 */
.L_x_37:
[----:B-----5:R-:W-:Y:S01]  /*1e50*/  IMAD.U32 R11, R14, 0x10000, RZ ;  /* 0x000100000e0b7824 */ /* 0x020fe200078e00ff */
[----:B------:R-:W-:Y:S01]  /*1e60*/  ISETP.GT.AND P1, PT, R10, 0x8, P1 ;  /* 0x000000080a00780c */ /* 0x000fe20000f24270 */
[----:B0-----:R-:W-:Y:S01]  /*1e70*/  @P0 IMAD.MOV.U32 R12, RZ, RZ, R16 ;  /* 0x000000ffff0c0224 */ /* 0x001fe200078e0010 */
[----:B------:R-:W-:Y:S01]  /*1e80*/  BSSY B0, `(.L_x_39) ;  /* 0x0000008000007945 */ /* 0x000fe20003800000 */
[----:B------:R-:W-:Y:S01]  /*1e90*/  FMUL R11, R11, R2 ;  /* 0x000000020b0b7220 */ /* 0x000fe20000400000 */
[----:B------:R-:W-:-:S03]  /*1ea0*/  @P0 IMAD.MOV.U32 R13, RZ, RZ, R17 ;  /* 0x000000ffff0d0224 */ /* 0x000fc600078e0011 */
[----:B------:R-:W-:-:S05]  /*1eb0*/  FFMA R11, R30, R0, R11 ;  /* 0x000000001e0b7223 */ /* 0x000fca000000000b */
[----:B------:R-:W-:-:S05]  /*1ec0*/  F2FP.BF16.F32.PACK_AB R11, RZ, R11 ;  /* 0x0000000bff0b723e */ /* 0x000fca00000010ff */
[----:B------:R0:W-:Y:S01]  /*1ed0*/  @P0 STG.E.U16 desc[UR12][R12.64+0x10], R11 ;  /* 0x0000100b0c000986 */ /* 0x0001e2000c10150c */
[----:B------:R-:W-:Y:S05]  /*1ee0*/  @!P1 BRA `(.L_x_40) ;  /* 0x0000000000049947 */ /* 0x000fea0003800000 */
[----:B------:R0:W5:Y:S02]  /*1ef0*/  LDG.E.LTC128B.U16 R14, desc[UR12][R8.64+0x12] ;  /* 0x0000120c080e7981 */ /* 0x000164000c1e1520 */
.L_x_40:
[----:B------:R-:W-:Y:S05]  /*1f00*/  BSYNC B0 ;  /* 0x0000000000007941 */ /* 0x000fea0003800000 */
.L_x_39:
[----:B0----5:R-:W-:Y:S01]  /*1f10*/  IMAD.U32 R11, R14, 0x10000, RZ ;  /* 0x000100000e0b7824 */ /* 0x021fe200078e00ff */
[----:B------:R-:W-:Y:S01]  /*1f20*/  ISETP.GT.AND P0, PT, R3, 0x10, PT ;  /* 0x000000100300780c */ /* 0x000fe20003f04270 */
[----:B------:R-:W-:Y:S01]  /*1f30*/  @P1 IMAD.MOV.U32 R13, RZ, RZ, R17 ;  /* 0x000000ffff0d1224 */ /* 0x000fe200078e0011 */
        /* <DEDUP_REMOVED lines=10> */
.L_x_42:
[----:B------:R-:W-:Y:S05]  /*1fe0*/  BSYNC B0 ;  /* 0x0000000000007941 */ /* 0x000fea0003800000 */
.L_x_41:
        /* <DEDUP_REMOVED lines=10> */
.L_x_44:
[----:B------:R-:W-:Y:S05]  /*2090*/  BSYNC B0 ;  /* 0x0000000000007941 */ /* 0x000fea0003800000 */
.L_x_43:
        /* <DEDUP_REMOVED lines=9> */
.L_x_46:
[----:B------:R-:W-:Y:S05]  /*2130*/  BSYNC B0 ;  /* 0x0000000000007941 */ /* 0x000fea0003800000 */
.L_x_45:
        /* <DEDUP_REMOVED lines=11> */
.L_x_48:
[----:B------:R-:W-:Y:S05]  /*21f0*/  BSYNC B0 ;  /* 0x0000000000007941 */ /* 0x000fea0003800000 */
.L_x_47:
        /* <DEDUP_REMOVED lines=13> */
.L_x_50:
[----:B------:R-:W-:Y:S05]  /*22d0*/  BSYNC B0 ;  /* 0x0000000000007941 */ /* 0x000fea0003800000 */
.L_x_49:
        /* <DEDUP_REMOVED lines=10> */
.L_x_52:
[----:B------:R-:W-:Y:S05]  /*2380*/  BSYNC B0 ;  /* 0x0000000000007941 */ /* 0x000fea0003800000 */
.L_x_51:
        /* <DEDUP_REMOVED lines=9> */
.L_x_54:
[----:B------:R-:W-:Y:S05]  /*2420*/  BSYNC B0 ;  /* 0x0000000000007941 */ /* 0x000fea0003800000 */
.L_x_53:
        /* <DEDUP_REMOVED lines=11> */
.L_x_56:
[----:B------:R-:W-:Y:S05]  /*24e0*/  BSYNC B0 ;  /* 0x0000000000007941 */ /* 0x000fea0003800000 */
.L_x_55:
        /* <DEDUP_REMOVED lines=13> */
.L_x_58:
[----:B------:R-:W-:Y:S05]  /*25c0*/  BSYNC B0 ;  /* 0x0000000000007941 */ /* 0x000fea0003800000 */
.L_x_57:
        /* <DEDUP_REMOVED lines=10> */
.L_x_60:
[----:B------:R-:W-:Y:S05]  /*2670*/  BSYNC B0 ;  /* 0x0000000000007941 */ /* 0x000fea0003800000 */
.L_x_59:
        /* <DEDUP_REMOVED lines=9> */
.L_x_62:
[----:B------:R-:W-:Y:S05]  /*2710*/  BSYNC B0 ;  /* 0x0000000000007941 */ /* 0x000fea0003800000 */
.L_x_61:
        /* <DEDUP_REMOVED lines=11> */
.L_x_64:
[----:B------:R-:W-:Y:S05]  /*27d0*/  BSYNC B0 ;  /* 0x0000000000007941 */ /* 0x000fea0003800000 */
.L_x_63:
        /* <DEDUP_REMOVED lines=13> */
.L_x_66:
[----:B------:R-:W-:Y:S05]  /*28b0*/  BSYNC B0 ;  /* 0x0000000000007941 */ /* 0x000fea0003800000 */
.L_x_65:
        /* <DEDUP_REMOVED lines=10> */
.L_x_68:
[----:B------:R-:W-:Y:S05]  /*2960*/  BSYNC B0 ;  /* 0x0000000000007941 */ /* 0x000fea0003800000 */
.L_x_67:
        /* <DEDUP_REMOVED lines=9> */
.L_x_70:
[----:B------:R-:W-:Y:S05]  /*2a00*/  BSYNC B0 ;  /* 0x0000000000007941 */ /* 0x000fea0003800000 */
.L_x_69:
        /* <DEDUP_REMOVED lines=11> */
.L_x_72:
[----:B------:R-:W-:Y:S05]  /*2ac0*/  BSYNC B0 ;  /* 0x0000000000007941 */ /* 0x000fea0003800000 */
.L_x_71:
        /* <DEDUP_REMOVED lines=13> */
.L_x_74:
[----:B------:R-:W-:Y:S05]  /*2ba0*/  BSYNC B0 ;  /* 0x0000000000007941 */ /* 0x000fea0003800000 */
.L_x_73:
        /* <DEDUP_REMOVED lines=10> */
.L_x_76:
[----:B------:R-:W-:Y:S05]  /*2c50*/  BSYNC B0 ;  /* 0x0000000000007941 */ /* 0x000fea0003800000 */
.L_x_75:
        /* <DEDUP_REMOVED lines=9> */
.L_x_78:
[----:B------:R-:W-:Y:S05]  /*2cf0*/  BSYNC B0 ;  /* 0x0000000000007941 */ /* 0x000fea0003800000 */
.L_x_77:
        /* <DEDUP_REMOVED lines=11> */
.L_x_80:
[----:B------:R-:W-:Y:S05]  /*2db0*/  BSYNC B0 ;  /* 0x0000000000007941 */ /* 0x000fea0003800000 */
.L_x_79:
        /* <DEDUP_REMOVED lines=13> */
.L_x_82:
[----:B------:R-:W-:Y:S05]  /*2e90*/  BSYNC B0 ;  /* 0x0000000000007941 */ /* 0x000fea0003800000 */
.L_x_81:
        /* <DEDUP_REMOVED lines=10> */
.L_x_84:
[----:B------:R-:W-:Y:S05]  /*2f40*/  BSYNC B0 ;  /* 0x0000000000007941 */ /* 0x000fea0003800000 */
.L_x_83:
        /* <DEDUP_REMOVED lines=9> */
.L_x_86:
[----:B------:R-:W-:Y:S05]  /*2fe0*/  BSYNC B0 ;  /* 0x0000000000007941 */ /* 0x000fea0003800000 */
.L_x_85:
        /* <DEDUP_REMOVED lines=11> */
.L_x_88:
[----:B------:R-:W-:Y:S05]  /*30a0*/  BSYNC B0 ;  /* 0x0000000000007941 */ /* 0x000fea0003800000 */
.L_x_87:
        /* <DEDUP_REMOVED lines=13> */
.L_x_90:
[----:B------:R-:W-:Y:S05]  /*3180*/  BSYNC B0 ;  /* 0x0000000000007941 */ /* 0x000fea0003800000 */
.L_x_89:
        /* <DEDUP_REMOVED lines=10> */
.L_x_92:
[----:B------:R-:W-:Y:S05]  /*3230*/  BSYNC B0 ;  /* 0x0000000000007941 */ /* 0x000fea0003800000 */
.L_x_91:
        /* <DEDUP_REMOVED lines=9> */
.L_x_94:
[----:B------:R-:W-:Y:S05]  /*32d0*/  BSYNC B0 ;  /* 0x0000000000007941 */ /* 0x000fea0003800000 */
.L_x_93:
        /* <DEDUP_REMOVED lines=11> */
.L_x_96:
[----:B------:R-:W-:Y:S05]  /*3390*/  BSYNC B0 ;  /* 0x0000000000007941 */ /* 0x000fea0003800000 */
.L_x_95:
        /* <DEDUP_REMOVED lines=13> */
.L_x_98:
[----:B------:R-:W-:Y:S05]  /*3470*/  BSYNC B0 ;  /* 0x0000000000007941 */ /* 0x000fea0003800000 */
.L_x_97:
        /* <DEDUP_REMOVED lines=10> */
.L_x_100:
[----:B------:R-:W-:Y:S05]  /*3520*/  BSYNC B0 ;  /* 0x0000000000007941 */ /* 0x000fea0003800000 */
.L_x_99:
        /* <DEDUP_REMOVED lines=9> */
.L_x_102:
[----:B------:R-:W-:Y:S05]  /*35c0*/  BSYNC B0 ;  /* 0x0000000000007941 */ /* 0x000fea0003800000 */
.L_x_101:
        /* <DEDUP_REMOVED lines=11> */
.L_x_104:
[----:B------:R-:W-:Y:S05]  /*3680*/  BSYNC B0 ;  /* 0x0000000000007941 */ /* 0x000fea0003800000 */
.L_x_103:
        /* <DEDUP_REMOVED lines=13> */
.L_x_106:
[----:B------:R-:W-:Y:S05]  /*3760*/  BSYNC B0 ;  /* 0x0000000000007941 */ /* 0x000fea0003800000 */
.L_x_105:
        /* <DEDUP_REMOVED lines=10> */
.L_x_108:
[----:B------:R-:W-:Y:S05]  /*3810*/  BSYNC B0 ;  /* 0x0000000000007941 */ /* 0x000fea0003800000 */
.L_x_107:
        /* <DEDUP_REMOVED lines=9> */
.L_x_110:
[----:B------:R-:W-:Y:S05]  /*38b0*/  BSYNC B0 ;  /* 0x0000000000007941 */ /* 0x000fea0003800000 */
.L_x_109:
        /* <DEDUP_REMOVED lines=11> */
.L_x_112:
[----:B------:R-:W-:Y:S05]  /*3970*/  BSYNC B0 ;  /* 0x0000000000007941 */ /* 0x000fea0003800000 */
.L_x_111:
        /* <DEDUP_REMOVED lines=13> */
.L_x_114:
[----:B------:R-:W-:Y:S05]  /*3a50*/  BSYNC B0 ;  /* 0x0000000000007941 */ /* 0x000fea0003800000 */
.L_x_113:
        /* <DEDUP_REMOVED lines=10> */
.L_x_116:
[----:B------:R-:W-:Y:S05]  /*3b00*/  BSYNC B0 ;  /* 0x0000000000007941 */ /* 0x000fea0003800000 */
.L_x_115:
        /* <DEDUP_REMOVED lines=9> */
.L_x_118:
[----:B------:R-:W-:Y:S05]  /*3ba0*/  BSYNC B0 ;  /* 0x0000000000007941 */ /* 0x000fea0003800000 */
.L_x_117:
        /* <DEDUP_REMOVED lines=11> */
.L_x_120:
[----:B------:R-:W-:Y:S05]  /*3c60*/  BSYNC B0 ;  /* 0x0000000000007941 */ /* 0x000fea0003800000 */
.L_x_119:
        /* <DEDUP_REMOVED lines=13> */
.L_x_122:
[----:B------:R-:W-:Y:S05]  /*3d40*/  BSYNC B0 ;  /* 0x0000000000007941 */ /* 0x000fea0003800000 */
.L_x_121:
        /* <DEDUP_REMOVED lines=10> */
.L_x_124:
[----:B------:R-:W-:Y:S05]  /*3df0*/  BSYNC B0 ;  /* 0x0000000000007941 */ /* 0x000fea0003800000 */
.L_x_123:
        /* <DEDUP_REMOVED lines=9> */
.L_x_126:
[----:B------:R-:W-:Y:S05]  /*3e90*/  BSYNC B0 ;  /* 0x0000000000007941 */ /* 0x000fea0003800000 */
.L_x_125:
        /* <DEDUP_REMOVED lines=11> */
.L_x_128:
[----:B------:R-:W-:Y:S05]  /*3f50*/  BSYNC B0 ;  /* 0x0000000000007941 */ /* 0x000fea0003800000 */
.L_x_127:
        /* <DEDUP_REMOVED lines=13> */
.L_x_130:
[----:B------:R-:W-:Y:S05]  /*4030*/  BSYNC B0 ;  /* 0x0000000000007941 */ /* 0x000fea0003800000 */
.L_x_129:
        /* <DEDUP_REMOVED lines=10> */
.L_x_132:
[----:B------:R-:W-:Y:S05]  /*40e0*/  BSYNC B0 ;  /* 0x0000000000007941 */ /* 0x000fea0003800000 */
.L_x_131:
        /* <DEDUP_REMOVED lines=9> */
.L_x_134:
[----:B------:R-:W-:Y:S05]  /*4180*/  BSYNC B0 ;  /* 0x0000000000007941 */ /* 0x000fea0003800000 */
.L_x_133:
        /* <DEDUP_REMOVED lines=11> */
.L_x_136:
[----:B------:R-:W-:Y:S05]  /*4240*/  BSYNC B0 ;  /* 0x0000000000007941 */ /* 0x000fea0003800000 */
.L_x_135:
        /* <DEDUP_REMOVED lines=13> */
.L_x_138:
[----:B------:R-:W-:Y:S05]  /*4320*/  BSYNC B0 ;  /* 0x0000000000007941 */ /* 0x000fea0003800000 */
.L_x_137:
        /* <DEDUP_REMOVED lines=10> */
.L_x_140:
[----:B------:R-:W-:Y:S05]  /*43d0*/  BSYNC B0 ;  /* 0x0000000000007941 */ /* 0x000fea0003800000 */
.L_x_139:
        /* <DEDUP_REMOVED lines=9> */
.L_x_142:
[----:B------:R-:W-:Y:S05]  /*4470*/  BSYNC B0 ;  /* 0x0000000000007941 */ /* 0x000fea0003800000 */
.L_x_141:
        /* <DEDUP_REMOVED lines=11> */
.L_x_144:
[----:B------:R-:W-:Y:S05]  /*4530*/  BSYNC B0 ;  /* 0x0000000000007941 */ /* 0x000fea0003800000 */
.L_x_143:
        /* <DEDUP_REMOVED lines=13> */
.L_x_146:
[----:B------:R-:W-:Y:S05]  /*4610*/  BSYNC B0 ;  /* 0x0000000000007941 */ /* 0x000fea0003800000 */
.L_x_145:
        /* <DEDUP_REMOVED lines=10> */
.L_x_148:
[----:B------:R-:W-:Y:S05]  /*46c0*/  BSYNC B0 ;  /* 0x0000000000007941 */ /* 0x000fea0003800000 */
.L_x_147:
[----:B-----5:R-:W-:Y:S01]  /*46d0*/  IMAD.U32 R3, R14, 0x10000, RZ ;  /* 0x000100000e037824 */ /* 0x020fe200078e00ff */
[----:B------:R-:W-:Y:S01]  /*46e0*/  ISETP.GT.AND P0, PT, R10, 0x8, P0 ;  /* 0x000000080a00780c */ /* 0x000fe20000704270 */
[----:B------:R-:W-:Y:S02]  /*46f0*/  BSSY B0, `(.L_x_149) ;  /* 0x0000007000007945 */ /* 0x000fe40003800000 */
[----:B01-34-:R-:W-:-:S04]  /*4700*/  FMUL R4, R3, R2 ;  /* 0x0000000203047220 */ /* 0x01bfc80000400000 */
[----:B------:R-:W-:-:S05]  /*4710*/  FFMA R4, R85, R0, R4 ;  /* 0x0000000055047223 */ /* 0x000fca0000000004 */
[----:B------:R-:W-:-:S05]  /*4720*/  F2FP.BF16.F32.PACK_AB R4, RZ, R4 ;  /* 0x00000004ff04723e */ /* 0x000fca00000010ff */
[----:B------:R0:W-:Y:S01]  /*4730*/  @P3 STG.E.U16 desc[UR12][R6.64+0xf2], R4 ;  /* 0x0000f20406003986 */ /* 0x0001e2000c10150c */
[----:B------:R-:W-:Y:S05]  /*4740*/  @!P0 BRA `(.L_x_150) ;  /* 0x0000000000048947 */ /* 0x000fea0003800000 */
[----:B------:R1:W5:Y:S02]  /*4750*/  LDG.E.LTC128B.U16 R14, desc[UR12][R8.64+0xf0] ;  /* 0x0000f00c080e7981 */ /* 0x000364000c1e1520 */
.L_x_150:
[----:B------:R-:W-:Y:S05]  /*4760*/  BSYNC B0 ;  /* 0x0000000000007941 */ /* 0x000fea0003800000 */
.L_x_149:
        /* <DEDUP_REMOVED lines=11> */
.L_x_152:
[----:B------:R-:W-:Y:S05]  /*4820*/  BSYNC B0 ;  /* 0x0000000000007941 */ /* 0x000fea0003800000 */
.L_x_151:
[----:B0----5:R-:W-:-:S04]  /*4830*/  IMAD.U32 R3, R14, 0x10000, RZ ;  /* 0x000100000e037824 */ /* 0x021fc800078e00ff */
[----:B------:R-:W-:-:S04]  /*4840*/  FMUL R2, R3, R2 ;  /* 0x0000000203027220 */ /* 0x000fc80000400000 */
[----:B------:R-:W-:Y:S01]  /*4850*/  FFMA R2, R87, R0, R2 ;  /* 0x0000000057027223 */ /* 0x000fe20000000002 */
[----:B------:R-:W-:Y:S06]  /*4860*/  @!P1 EXIT ;  /* 0x000000000000994d */ /* 0x000fec0003800000 */
[----:B------:R-:W-:-:S05]  /*4870*/  F2FP.BF16.F32.PACK_AB R2, RZ, R2 ;  /* 0x00000002ff02723e */ /* 0x000fca00000010ff */
[----:B------:R-:W-:Y:S01]  /*4880*/  STG.E.U16 desc[UR12][R16.64+0xf2], R2 ;  /* 0x0000f20210007986 */ /* 0x000fe2000c10150c */
[----:B------:R-:W-:Y:S05]  /*4890*/  EXIT ;  /* 0x000000000000794d */ /* 0x000fea0003800000 */
.L_x_28:
[----:B------:R-:W-:Y:S01]  /*48a0*/  ISETP.GT.AND P3, PT, R3, 0x1, PT ;  /* 0x000000010300780c */ /* 0x000fe20003f64270 */
[----:B------:R-:W-:Y:S01]  /*48b0*/  ULDC.64 UR4, c[0x0][0x5c8] ;  /* 0x0001720000047ab9 */ /* 0x000fe20000000a00 */
[-C--:B--2---:R-:W-:Y:S01]  /*48c0*/  FMUL R24, R24, R0.reuse ;  /* 0x0000000018187220 */ /* 0x084fe20000400000 */
[-C--:B------:R-:W-:Y:S01]  /*48d0*/  FMUL R25, R25, R0.reuse ;  /* 0x0000000019197220 */ /* 0x080fe20000400000 */
[----:B------:R-:W-:Y:S01]  /*48e0*/  ISETP.GT.AND P4, PT, R10, RZ, P3 ;  /* 0x000000ff0a00720c */ /* 0x000fe20001f84270 */
[-C--:B------:R-:W-:Y:S01]  /*48f0*/  FMUL R26, R26, R0.reuse ;  /* 0x000000001a1a7220 */ /* 0x080fe20000400000 */
[----:B------:R-:W-:Y:S01]  /*4900*/  LEA R4, P1, R12, UR4, 0x1 ;  /* 0x000000040c047c11 */ /* 0x000fe2000f8208ff */
[----:B------:R-:W-:Y:S01]  /*4910*/  FMUL R27, R27, R0 ;  /* 0x000000001b1b7220 */ /* 0x000fe20000400000 */
[----:B------:R-:W-:Y:S01]  /*4920*/  F2FP.BF16.F32.PACK_AB R24, RZ, R24 ;  /* 0x00000018ff18723e */ /* 0x000fe200000010ff */
[-C--:B------:R-:W-:Y:S01]  /*4930*/  FMUL R28, R28, R0.reuse ;  /* 0x000000001c1c7220 */ /* 0x080fe20000400000 */
[----:B------:R-:W-:Y:S01]  /*4940*/  LEA.HI.X R5, R12, UR5, R7, 0x1, P1 ;  /* 0x000000050c057c11 */ /* 0x000fe200088f0c07 */
[-C--:B------:R-:W-:Y:S01]  /*4950*/  FMUL R29, R29, R0.reuse ;  /* 0x000000001d1d7220 */ /* 0x080fe20000400000 */
[----:B------:R-:W-:Y:S01]  /*4960*/  F2FP.BF16.F32.PACK_AB R25, RZ, R25 ;  /* 0x00000019ff19723e */ /* 0x000fe200000010ff */
[-C--:B------:R-:W-:Y:S01]  /*4970*/  FMUL R30, R30, R0.reuse ;  /* 0x000000001e1e7220 */ /* 0x080fe20000400000 */
[----:B------:R-:W-:Y:S01]  /*4980*/  ISETP.GT.AND P3, PT, R10, 0x8, P3 ;  /* 0x000000080a00780c */ /* 0x000fe20001f64270 */
[----:B------:R-:W-:Y:S01]  /*4990*/  @P2 STG.E.U16 desc[UR12][R4.64], R24 ;  /* 0x0000001804002986 */ /* 0x000fe2000c10150c */
[----:B------:R-:W-:Y:S01]  /*49a0*/  SHF.L.U64.HI R11, R16, 0x1, R11 ;  /* 0x00000001100b7819 */ /* 0x000fe2000001020b */
[----:B------:R-:W-:Y:S01]  /*49b0*/  FMUL R31, R31, R0 ;  /* 0x000000001f1f7220 */ /* 0x000fe20000400000 */
[----:B------:R-:W-:Y:S01]  /*49c0*/  ISETP.GT.AND P2, PT, R10, 0x8, P0 ;  /* 0x000000080a00780c */ /* 0x000fe20000744270 */
[----:B------:R-:W-:Y:S01]  /*49d0*/  @P4 STG.E.U16 desc[UR12][R4.64+0x2], R25 ;  /* 0x0000021904004986 */ /* 0x000fe2000c10150c */
[----:B------:R-:W-:Y:S01]  /*49e0*/  LEA R16, P4, R16, R4, 0x1 ;  /* 0x0000000410107211 */ /* 0x000fe200078808ff */
[-C--:B------:R-:W-:Y:S01]  /*49f0*/  FMUL R32, R32, R0.reuse ;  /* 0x0000000020207220 */ /* 0x080fe20000400000 */
[----:B------:R-:W-:Y:S01]  /*4a00*/  ISETP.GT.AND P1, PT, R3, 0x8, PT ;  /* 0x000000080300780c */ /* 0x000fe20003f24270 */
[-C--:B------:R-:W-:Y:S01]  /*4a10*/  FMUL R33, R33, R0.reuse ;  /* 0x0000000021217220 */ /* 0x080fe20000400000 */
[----:B------:R-:W-:Y:S01]  /*4a20*/  ISETP.GT.AND P0, PT, R3, 0x9, PT ;  /* 0x000000090300780c */ /* 0x000fe20003f04270 */
[----:B------:R-:W-:Y:S01]  /*4a30*/  IMAD.X R17, R11, 0x1, R5, P4 ;  /* 0x000000010b117824 */ /* 0x000fe200020e0605 */
[C---:B------:R-:W-:Y:S01]  /*4a40*/  ISETP.GT.AND P5, PT, R10.reuse, RZ, P1 ;  /* 0x000000ff0a00720c */ /* 0x040fe20000fa4270 */
[--C-:B------:R-:W-:Y:S01]  /*4a50*/  @P3 IMAD.MOV.U32 R6, RZ, RZ, R16.reuse ;  /* 0x000000ffff063224 */ /* 0x100fe200078e0010 */
[C---:B------:R-:W-:Y:S01]  /*4a60*/  ISETP.GT.AND P4, PT, R10.reuse, RZ, P0 ;  /* 0x000000ff0a00720c */ /* 0x040fe20000784270 */
[--C-:B------:R-:W-:Y:S01]  /*4a70*/  @P3 IMAD.MOV.U32 R7, RZ, RZ, R17.reuse ;  /* 0x000000ffff073224 */ /* 0x100fe200078e0011 */
[----:B------:R-:W-:Y:S01]  /*4a80*/  ISETP.GT.AND P1, PT, R10, 0x8, P1 ;  /* 0x000000080a00780c */ /* 0x000fe20000f24270 */
[----:B------:R-:W-:Y:S01]  /*4a90*/  FMUL R34, R34, R0 ;  /* 0x0000000022227220 */ /* 0x000fe20000400000 */
[----:B------:R-:W-:Y:S01]  /*4aa0*/  F2FP.BF16.F32.PACK_AB R26, RZ, R26 ;  /* 0x0000001aff1a723e */ /* 0x000fe200000010ff */
[-C--:B------:R-:W-:Y:S01]  /*4ab0*/  FMUL R35, R35, R0.reuse ;  /* 0x0000000023237220 */ /* 0x080fe20000400000 */
[----:B------:R-:W-:Y:S01]  /*4ac0*/  F2FP.BF16.F32.PACK_AB R27, RZ, R27 ;  /* 0x0000001bff1b723e */ /* 0x000fe200000010ff */
[----:B------:R-:W-:Y:S01]  /*4ad0*/  FMUL R36, R36, R0 ;  /* 0x0000000024247220 */ /* 0x000fe20000400000 */
[----:B------:R-:W-:Y:S01]  /*4ae0*/  F2FP.BF16.F32.PACK_AB R28, RZ, R28 ;  /* 0x0000001cff1c723e */ /* 0x000fe200000010ff */
[----:B------:R-:W-:Y:S01]  /*4af0*/  @P2 STG.E.U16 desc[UR12][R16.64], R26 ;  /* 0x0000001a10002986 */ /* 0x000fe2000c10150c */
[----:B------:R-:W-:Y:S01]  /*4b00*/  F2FP.BF16.F32.PACK_AB R29, RZ, R29 ;  /* 0x0000001dff1d723e */ /* 0x000fe200000010ff */
[-C--:B------:R-:W-:Y:S01]  /*4b10*/  FMUL R37, R37, R0.reuse ;  /* 0x0000000025257220 */ /* 0x080fe20000400000 */
[----:B------:R-:W-:Y:S01]  /*4b20*/  ISETP.GT.AND P2, PT, R10, 0x8, P0 ;  /* 0x000000080a00780c */ /* 0x000fe20000744270 */
[----:B------:R0:W-:Y:S01]  /*4b30*/  @P3 STG.E.U16 desc[UR12][R6.64+0x2], R27 ;  /* 0x0000021b06003986 */ /* 0x0001e2000c10150c */
[C---:B------:R-:W-:Y:S01]  /*4b40*/  ISETP.GT.AND P3, PT, R3.reuse, 0x10, PT ;  /* 0x000000100300780c */ /* 0x040fe20003f64270 */
[----:B------:R-:W-:Y:S01]  /*4b50*/  FMUL R38, R38, R0 ;  /* 0x0000000026267220 */ /* 0x000fe20000400000 */
[----:B------:R-:W-:Y:S01]  /*4b60*/  F2FP.BF16.F32.PACK_AB R30, RZ, R30 ;  /* 0x0000001eff1e723e */ /* 0x000fe200000010ff */
[----:B------:R-:W-:Y:S01]  /*4b70*/  @P5 STG.E.U16 desc[UR12][R4.64+0x10], R28 ;  /* 0x0000101c04005986 */ /* 0x000fe2000c10150c */
[----:B------:R-:W-:Y:S01]  /*4b80*/  ISETP.GT.AND P0, PT, R3, 0x11, PT ;  /* 0x000000110300780c */ /* 0x000fe20003f04270 */
[-C--:B------:R-:W-:Y:S01]  /*4b90*/  FMUL R39, R39, R0.reuse ;  /* 0x0000000027277220 */ /* 0x080fe20000400000 */
[----:B------:R-:W-:Y:S01]  /*4ba0*/  F2FP.BF16.F32.PACK_AB R31, RZ, R31 ;  /* 0x0000001fff1f723e */ /* 0x000fe200000010ff */
[----:B------:R-:W-:Y:S01]  /*4bb0*/  @P4 STG.E.U16 desc[UR12][R4.64+0x12], R29 ;  /* 0x0000121d04004986 */ /* 0x000fe2000c10150c */
[----:B------:R-:W-:Y:S01]  /*4bc0*/  ISETP.GT.AND P4, PT, R10, RZ, P3 ;  /* 0x000000ff0a00720c */ /* 0x000fe20001f84270 */
[----:B------:R-:W-:Y:S01]  /*4bd0*/  FMUL R40, R40, R0 ;  /* 0x0000000028287220 */ /* 0x000fe20000400000 */
[C---:B------:R-:W-:Y:S01]  /*4be0*/  ISETP.GT.AND P3, PT, R10.reuse, 0x8, P3 ;  /* 0x000000080a00780c */ /* 0x040fe20001f64270 */
[--C-:B0-----:R-:W-:Y:S01]  /*4bf0*/  @P1 IMAD.MOV.U32 R6, RZ, RZ, R16.reuse ;  /* 0x000000ffff061224 */ /* 0x101fe200078e0010 */
[----:B------:R-:W-:Y:S01]  /*4c00*/  ISETP.GT.AND P5, PT, R10, RZ, P0 ;  /* 0x000000ff0a00720c */ /* 0x000fe200007a4270 */
[--C-:B------:R-:W-:Y:S01]  /*4c10*/  @P1 IMAD.MOV.U32 R7, RZ, RZ, R17.reuse ;  /* 0x000000ffff071224 */ /* 0x100fe200078e0011 */
[----:B------:R-:W-:Y:S01]  /*4c20*/  F2FP.BF16.F32.PACK_AB R32, RZ, R32 ;  /* 0x00000020ff20723e */ /* 0x000fe200000010ff */
[-C--:B------:R-:W-:Y:S01]  /*4c30*/  FMUL R41, R41, R0.reuse ;  /* 0x0000000029297220 */ /* 0x080fe20000400000 */
[----:B------:R-:W-:Y:S01]  /*4c40*/  F2FP.BF16.F32.PACK_AB R33, RZ, R33 ;  /* 0x00000021ff21723e */ /* 0x000fe200000010ff */
[-C--:B------:R-:W-:Y:S01]  /*4c50*/  FMUL R42, R42, R0.reuse ;  /* 0x000000002a2a7220 */ /* 0x080fe20000400000 */
[----:B------:R0:W-:Y:S01]  /*4c60*/  @P1 STG.E.U16 desc[UR12][R6.64+0x10], R30 ;  /* 0x0000101e06001986 */ /* 0x0001e2000c10150c */
[----:B------:R-:W-:Y:S01]  /*4c70*/  ISETP.GT.AND P1, PT, R10, 0x8, P0 ;  /* 0x000000080a00780c */ /* 0x000fe20000724270 */
[----:B------:R-:W-:Y:S01]  /*4c80*/  FMUL R43, R43, R0 ;  /* 0x000000002b2b7220 */ /* 0x000fe20000400000 */
[----:B------:R-:W-:Y:S01]  /*4c90*/  F2FP.BF16.F32.PACK_AB R34, RZ, R34 ;  /* 0x00000022ff22723e */ /* 0x000fe200000010ff */
[-C--:B------:R-:W-:Y:S01]  /*4ca0*/  FMUL R44, R44, R0.reuse ;  /* 0x000000002c2c7220 */ /* 0x080fe20000400000 */
[----:B------:R-:W-:Y:S01]  /*4cb0*/  F2FP.BF16.F32.PACK_AB R35, RZ, R35 ;  /* 0x00000023ff23723e */ /* 0x000fe200000010ff */
[-C--:B------:R-:W-:Y:S01]  /*4cc0*/  FMUL R45, R45, R0.reuse ;  /* 0x000000002d2d7220 */ /* 0x080fe20000400000 */
[----:B------:R-:W-:Y:S01]  /*4cd0*/  ISETP.GT.AND P0, PT, R3, 0x19, PT ;  /* 0x000000190300780c */ /* 0x000fe20003f04270 */
[----:B------:R-:W-:Y:S01]  /*4ce0*/  FMUL R46, R46, R0 ;  /* 0x000000002e2e7220 */ /* 0x000fe20000400000 */
[----:B------:R-:W-:Y:S01]  /*4cf0*/  F2FP.BF16.F32.PACK_AB R36, RZ, R36 ;  /* 0x00000024ff24723e */ /* 0x000fe200000010ff */
[----:B------:R-:W-:Y:S01]  /*4d00*/  FMUL R47, R47, R0 ;  /* 0x000000002f2f7220 */ /* 0x000fe20000400000 */
[----:B------:R-:W-:Y:S01]  /*4d10*/  F2FP.BF16.F32.PACK_AB R37, RZ, R37 ;  /* 0x00000025ff25723e */ /* 0x000fe200000010ff */
[--C-:B0-----:R-:W-:Y:S01]  /*4d20*/  @P2 IMAD.MOV.U32 R6, RZ, RZ, R16.reuse ;  /* 0x000000ffff062224 */ /* 0x101fe200078e0010 */
[----:B------:R-:W-:Y:S01]  /*4d30*/  F2FP.BF16.F32.PACK_AB R38, RZ, R38 ;  /* 0x00000026ff26723e */ /* 0x000fe200000010ff */
[--C-:B------:R-:W-:Y:S01]  /*4d40*/  @P2 IMAD.MOV.U32 R7, RZ, RZ, R17.reuse ;  /* 0x000000ffff072224 */ /* 0x100fe200078e0011 */
[----:B------:R-:W-:Y:S01]  /*4d50*/  F2FP.BF16.F32.PACK_AB R39, RZ, R39 ;  /* 0x00000027ff27723e */ /* 0x000fe200000010ff */
[----:B------:R-:W-:Y:S01]  /*4d60*/  FMUL R48, R48, R0 ;  /* 0x0000000030307220 */ /* 0x000fe20000400000 */
[----:B------:R-:W-:Y:S01]  /*4d70*/  F2FP.BF16.F32.PACK_AB R40, RZ, R40 ;  /* 0x00000028ff28723e */ /* 0x000fe200000010ff */
[-C--:B------:R-:W-:Y:S01]  /*4d80*/  FMUL R49, R49, R0.reuse ;  /* 0x0000000031317220 */ /* 0x080fe20000400000 */
[----:B------:R0:W-:Y:S01]  /*4d90*/  @P2 STG.E.U16 desc[UR12][R6.64+0x12], R31 ;  /* 0x0000121f06002986 */ /* 0x0001e2000c10150c */
[----:B------:R-:W-:Y:S01]  /*4da0*/  ISETP.GT.AND P2, PT, R3, 0x18, PT ;  /* 0x000000180300780c */ /* 0x000fe20003f44270 */
[-C--:B------:R-:W-:Y:S01]  /*4db0*/  FMUL R50, R50, R0.reuse ;  /* 0x0000000032327220 */ /* 0x080fe20000400000 */
[----:B------:R-:W-:Y:S01]  /*4dc0*/  F2FP.BF16.F32.PACK_AB R41, RZ, R41 ;  /* 0x00000029ff29723e */ /* 0x000fe200000010ff */
[----:B------:R-:W-:Y:S01]  /*4dd0*/  @P4 STG.E.U16 desc[UR12][R4.64+0x20], R32 ;  /* 0x0000202004004986 */ /* 0x000fe2000c10150c */
[C---:B------:R-:W-:Y:S01]  /*4de0*/  ISETP.GT.AND P4, PT, R10.reuse, RZ, P2 ;  /* 0x000000ff0a00720c */ /* 0x040fe20001784270 */
[-C--:B------:R-:W-:Y:S01]  /*4df0*/  FMUL R51, R51, R0.reuse ;  /* 0x0000000033337220 */ /* 0x080fe20000400000 */
[C---:B------:R-:W-:Y:S01]  /*4e00*/  ISETP.GT.AND P2, PT, R10.reuse, 0x8, P2 ;  /* 0x000000080a00780c */ /* 0x040fe20001744270 */
[----:B------:R-:W-:Y:S01]  /*4e10*/  @P5 STG.E.U16 desc[UR12][R4.64+0x22], R33 ;  /* 0x0000222104005986 */ /* 0x000fe2000c10150c */
[----:B------:R-:W-:Y:S01]  /*4e20*/  ISETP.GT.AND P5, PT, R10, RZ, P0 ;  /* 0x000000ff0a00720c */ /* 0x000fe200007a4270 */
[----:B------:R-:W-:Y:S01]  /*4e30*/  FMUL R52, R52, R0 ;  /* 0x0000000034347220 */ /* 0x000fe20000400000 */
[----:B------:R-:W-:Y:S01]  /*4e40*/  F2FP.BF16.F32.PACK_AB R42, RZ, R42 ;  /* 0x0000002aff2a723e */ /* 0x000fe200000010ff */
[--C-:B0-----:R-:W-:Y:S01]  /*4e50*/  @P3 IMAD.MOV.U32 R6, RZ, RZ, R16.reuse ;  /* 0x000000ffff063224 */ /* 0x101fe200078e0010 */
[----:B------:R-:W-:Y:S01]  /*4e60*/  F2FP.BF16.F32.PACK_AB R43, RZ, R43 ;  /* 0x0000002bff2b723e */ /* 0x000fe200000010ff */
[--C-:B------:R-:W-:Y:S01]  /*4e70*/  @P3 IMAD.MOV.U32 R7, RZ, RZ, R17.reuse ;  /* 0x000000ffff073224 */ /* 0x100fe200078e0011 */
[----:B------:R-:W-:Y:S01]  /*4e80*/  F2FP.BF16.F32.PACK_AB R44, RZ, R44 ;  /* 0x0000002cff2c723e */ /* 0x000fe200000010ff */
[-C--:B------:R-:W-:Y:S01]  /*4e90*/  FMUL R53, R53, R0.reuse ;  /* 0x0000000035357220 */ /* 0x080fe20000400000 */
[----:B------:R-:W-:Y:S01]  /*4ea0*/  F2FP.BF16.F32.PACK_AB R45, RZ, R45 ;  /* 0x0000002dff2d723e */ /* 0x000fe200000010ff */
[-C--:B------:R-:W-:Y:S01]  /*4eb0*/  FMUL R54, R54, R0.reuse ;  /* 0x0000000036367220 */ /* 0x080fe20000400000 */
[----:B------:R0:W-:Y:S01]  /*4ec0*/  @P3 STG.E.U16 desc[UR12][R6.64+0x20], R34 ;  /* 0x0000202206003986 */ /* 0x0001e2000c10150c */
[----:B------:R-:W-:Y:S01]  /*4ed0*/  ISETP.GT.AND P3, PT, R3, 0x20, PT ;  /* 0x000000200300780c */ /* 0x000fe20003f64270 */
[----:B------:R-:W-:Y:S01]  /*4ee0*/  FMUL R55, R55, R0 ;  /* 0x0000000037377220 */ /* 0x000fe20000400000 */
[----:B------:R-:W-:Y:S01]  /*4ef0*/  F2FP.BF16.F32.PACK_AB R46, RZ, R46 ;  /* 0x0000002eff2e723e */ /* 0x000fe200000010ff */
[-C--:B------:R-:W-:Y:S01]  /*4f00*/  FMUL R56, R56, R0.reuse ;  /* 0x0000000038387220 */ /* 0x080fe20000400000 */
[----:B------:R-:W-:Y:S01]  /*4f10*/  F2FP.BF16.F32.PACK_AB R47, RZ, R47 ;  /* 0x0000002fff2f723e */ /* 0x000fe200000010ff */
[----:B------:R-:W-:Y:S01]  /*4f20*/  FMUL R57, R57, R0 ;  /* 0x0000000039397220 */ /* 0x000fe20000400000 */
[----:B------:R-:W-:Y:S01]  /*4f30*/  F2FP.BF16.F32.PACK_AB R48, RZ, R48 ;  /* 0x00000030ff30723e */ /* 0x000fe200000010ff */
[-C--:B------:R-:W-:Y:S01]  /*4f40*/  FMUL R58, R58, R0.reuse ;  /* 0x000000003a3a7220 */ /* 0x080fe20000400000 */
[----:B------:R-:W-:Y:S01]  /*4f50*/  F2FP.BF16.F32.PACK_AB R49, RZ, R49 ;  /* 0x00000031ff31723e */ /* 0x000fe200000010ff */
        /* <DEDUP_REMOVED lines=10> */
[----:B------:R-:W-:Y:S01]  /*5000*/  ISETP.GT.AND P1, PT, R10, 0x8, P0 ;  /* 0x000000080a00780c */ /* 0x000fe20000724270 */
[-C--:B------:R-:W-:Y:S01]  /*5010*/  FMUL R62, R62, R0.reuse ;  /* 0x000000003e3e7220 */ /* 0x080fe20000400000 */
[----:B------:R-:W-:Y:S01]  /*5020*/  ISETP.GT.AND P0, PT, R3, 0x21, PT ;  /* 0x000000210300780c */ /* 0x000fe20003f04270 */
        /* <DEDUP_REMOVED lines=65> */
[----:B0-----:R-:W-:Y:S01]  /*5440*/  @P1 IMAD.MOV.U32 R6, RZ, RZ, R16 ;  /* 0x000000ffff061224 */ /* 0x001fe200078e0010 */
[----:B------:R-:W-:Y:S01]  /*5450*/  F2FP.BF16.F32.PACK_AB R75, RZ, R75 ;  /* 0x0000004bff4b723e */ /* 0x000fe200000010ff */
[----:B------:R-:W-:Y:S01]  /*5460*/  @P1 IMAD.MOV.U32 R7, RZ, RZ, R17 ;  /* 0x000000ffff071224 */ /* 0x000fe200078e0011 */
        /* <DEDUP_REMOVED lines=10> */
[----:B------:R-:W-:Y:S01]  /*5510*/  FMUL R0, R87, R0 ;  /* 0x0000000057007220 */ /* 0x000fe20000400000 */
[C---:B------:R-:W-:Y:S01]  /*5520*/  ISETP.GT.AND P3, PT, R10.reuse, 0x8, P3 ;  /* 0x000000080a00780c */ /* 0x040fe20001f64270 */
[----:B------:R-:W-:Y:S01]  /*5530*/  @P5 STG.E.U16 desc[UR12][R4.64+0x52], R45 ;  /* 0x0000522d04005986 */ /* 0x000fe2000c10150c */
[----:B------:R-:W-:-:S02]  /*5540*/  ISETP.GT.AND P5, PT, R10, RZ, P0 ;  /* 0x000000ff0a00720c */ /* 0x000fc400007a4270 */
[----:B------:R-:W-:Y:S01]  /*5550*/  F2FP.BF16.F32.PACK_AB R78, RZ, R78 ;  /* 0x0000004eff4e723e */ /* 0x000fe200000010ff */
[----:B0-----:R-:W-:Y:S01]  /*5560*/  @P2 IMAD.MOV.U32 R6, RZ, RZ, R16 ;  /* 0x000000ffff062224 */ /* 0x001fe200078e0010 */
[----:B------:R-:W-:Y:S01]  /*5570*/  F2FP.BF16.F32.PACK_AB R79, RZ, R79 ;  /* 0x0000004fff4f723e */ /* 0x000fe200000010ff */
[----:B------:R-:W-:Y:S01]  /*5580*/  @P2 IMAD.MOV.U32 R7, RZ, RZ, R17 ;  /* 0x000000ffff072224 */ /* 0x000fe200078e0011 */
[----:B------:R-:W-:Y:S02]  /*5590*/  F2FP.BF16.F32.PACK_AB R80, RZ, R80 ;  /* 0x00000050ff50723e */ /* 0x000fe400000010ff */
[----:B------:R-:W-:Y:S02]  /*55a0*/  F2FP.BF16.F32.PACK_AB R81, RZ, R81 ;  /* 0x00000051ff51723e */ /* 0x000fe400000010ff */
[----:B------:R0:W-:Y:S01]  /*55b0*/  @P2 STG.E.U16 desc[UR12][R6.64+0x50], R46 ;  /* 0x0000502e06002986 */ /* 0x0001e2000c10150c */
[----:B------:R-:W-:Y:S02]  /*55c0*/  ISETP.GT.AND P2, PT, R3, 0x38, PT ;  /* 0x000000380300780c */ /* 0x000fe40003f44270 */
[----:B------:R-:W-:-:S02]  /*55d0*/  F2FP.BF16.F32.PACK_AB R82, RZ, R82 ;  /* 0x00000052ff52723e */ /* 0x000fc400000010ff */
[----:B------:R-:W-:Y:S02]  /*55e0*/  F2FP.BF16.F32.PACK_AB R83, RZ, R83 ;  /* 0x00000053ff53723e */ /* 0x000fe400000010ff */
[----:B------:R-:W-:Y:S02]  /*55f0*/  F2FP.BF16.F32.PACK_AB R84, RZ, R84 ;  /* 0x00000054ff54723e */ /* 0x000fe400000010ff */
[----:B------:R-:W-:Y:S02]  /*5600*/  F2FP.BF16.F32.PACK_AB R85, RZ, R85 ;  /* 0x00000055ff55723e */ /* 0x000fe400000010ff */
[----:B------:R-:W-:Y:S01]  /*5610*/  F2FP.BF16.F32.PACK_AB R86, RZ, R86 ;  /* 0x00000056ff56723e */ /* 0x000fe200000010ff */
[----:B0-----:R-:W-:Y:S02]  /*5620*/  @P1 IMAD.MOV.U32 R6, RZ, RZ, R16 ;  /* 0x000000ffff061224 */ /* 0x001fe400078e0010 */
[----:B------:R-:W-:-:S05]  /*5630*/  @P1 IMAD.MOV.U32 R7, RZ, RZ, R17 ;  /* 0x000000ffff071224 */ /* 0x000fca00078e0011 */
[----:B------:R0:W-:Y:S01]  /*5640*/  @P1 STG.E.U16 desc[UR12][R6.64+0x52], R47 ;  /* 0x0000522f06001986 */ /* 0x0001e2000c10150c */
[C---:B------:R-:W-:Y:S02]  /*5650*/  ISETP.GT.AND P1, PT, R10.reuse, 0x8, P0 ;  /* 0x000000080a00780c */ /* 0x040fe40000724270 */
[----:B------:R-:W-:Y:S01]  /*5660*/  ISETP.GT.AND P0, PT, R3, 0x39, PT ;  /* 0x000000390300780c */ /* 0x000fe20003f04270 */
[----:B------:R-:W-:Y:S01]  /*5670*/  @P4 STG.E.U16 desc[UR12][R4.64+0x60], R48 ;  /* 0x0000603004004986 */ /* 0x000fe2000c10150c */
[C---:B------:R-:W-:Y:S02]  /*5680*/  ISETP.GT.AND P4, PT, R10.reuse, RZ, P2 ;  /* 0x000000ff0a00720c */ /* 0x040fe40001784270 */
[C---:B------:R-:W-:Y:S01]  /*5690*/  ISETP.GT.AND P2, PT, R10.reuse, 0x8, P2 ;  /* 0x000000080a00780c */ /* 0x040fe20001744270 */
[----:B------:R-:W-:Y:S01]  /*56a0*/  @P5 STG.E.U16 desc[UR12][R4.64+0x62], R49 ;  /* 0x0000623104005986 */ /* 0x000fe2000c10150c */
[----:B------:R-:W-:Y:S01]  /*56b0*/  ISETP.GT.AND P5, PT, R10, RZ, P0 ;  /* 0x000000ff0a00720c */ /* 0x000fe200007a4270 */
[----:B0-----:R-:W-:-:S02]  /*56c0*/  @P3 IMAD.MOV.U32 R6, RZ, RZ, R16 ;  /* 0x000000ffff063224 */ /* 0x001fc400078e0010 */
[----:B------:R-:W-:-:S05]  /*56d0*/  @P3 IMAD.MOV.U32 R7, RZ, RZ, R17 ;  /* 0x000000ffff073224 */ /* 0x000fca00078e0011 */
[----:B------:R0:W-:Y:S01]  /*56e0*/  @P3 STG.E.U16 desc[UR12][R6.64+0x60], R50 ;  /* 0x0000603206003986 */ /* 0x0001e2000c10150c */
[----:B------:R-:W-:Y:S01]  /*56f0*/  ISETP.GT.AND P3, PT, R3, 0x40, PT ;  /* 0x000000400300780c */ /* 0x000fe20003f64270 */
        /* <DEDUP_REMOVED lines=37> */
[C---:B------:R-:W-:Y:S02]  /*5950*/  ISETP.GT.AND P5, PT, R10.reuse, RZ, P0 ;  /* 0x000000ff0a00720c */ /* 0x040fe400007a4270 */
[----:B------:R-:W-:Y:S01]  /*5960*/  ISETP.GT.AND P0, PT, R10, 0x8, P0 ;  /* 0x000000080a00780c */ /* 0x000fe20000704270 */
[----:B0-----:R-:W-:-:S02]  /*5970*/  @P2 IMAD.MOV.U32 R6, RZ, RZ, R16 ;  /* 0x000000ffff062224 */ /* 0x001fc400078e0010 */
[----:B------:R-:W-:-:S05]  /*5980*/  @P2 IMAD.MOV.U32 R7, RZ, RZ, R17 ;  /* 0x000000ffff072224 */ /* 0x000fca00078e0011 */
[----:B------:R0:W-:Y:S01]  /*5990*/  @P2 STG.E.U16 desc[UR12][R6.64+0x90], R62 ;  /* 0x0000903e06002986 */ /* 0x0001e2000c10150c */
[----:B------:R-:W-:Y:S01]  /*59a0*/  ISETP.GT.AND P2, PT, R3, 0x59, PT ;  /* 0x000000590300780c */ /* 0x000fe20003f44270 */
[----:B0-----:R-:W-:Y:S02]  /*59b0*/  @P1 IMAD.MOV.U32 R6, RZ, RZ, R16 ;  /* 0x000000ffff061224 */ /* 0x001fe400078e0010 */
[----:B------:R-:W-:-:S05]  /*59c0*/  @P1 IMAD.MOV.U32 R7, RZ, RZ, R17 ;  /* 0x000000ffff071224 */ /* 0x000fca00078e0011 */
[----:B------:R0:W-:Y:S01]  /*59d0*/  @P1 STG.E.U16 desc[UR12][R6.64+0x92], R63 ;  /* 0x0000923f06001986 */ /* 0x0001e2000c10150c */
[----:B------:R-:W-:-:S03]  /*59e0*/  ISETP.GT.AND P1, PT, R3, 0x58, PT ;  /* 0x000000580300780c */ /* 0x000fc60003f24270 */
[----:B------:R-:W-:Y:S01]  /*59f0*/  @P4 STG.E.U16 desc[UR12][R4.64+0xa0], R64 ;  /* 0x0000a04004004986 */ /* 0x000fe2000c10150c */
[C---:B------:R-:W-:Y:S02]  /*5a00*/  ISETP.GT.AND P4, PT, R10.reuse, RZ, P1 ;  /* 0x000000ff0a00720c */ /* 0x040fe40000f84270 */
[C---:B------:R-:W-:Y:S01]  /*5a10*/  ISETP.GT.AND P1, PT, R10.reuse, 0x8, P1 ;  /* 0x000000080a00780c */ /* 0x040fe20000f24270 */
[----:B------:R-:W-:Y:S01]  /*5a20*/  @P5 STG.E.U16 desc[UR12][R4.64+0xa2], R65 ;  /* 0x0000a24104005986 */ /* 0x000fe2000c10150c */
[C---:B------:R-:W-:Y:S02]  /*5a30*/  ISETP.GT.AND P5, PT, R10.reuse, RZ, P2 ;  /* 0x000000ff0a00720c */ /* 0x040fe400017a4270 */
[----:B------:R-:W-:Y:S01]  /*5a40*/  ISETP.GT.AND P2, PT, R10, 0x8, P2 ;  /* 0x000000080a00780c */ /* 0x000fe20001744270 */
[----:B0-----:R-:W-:Y:S02]  /*5a50*/  @P3 IMAD.MOV.U32 R6, RZ, RZ, R16 ;  /* 0x000000ffff063224 */ /* 0x001fe400078e0010 */
        /* <DEDUP_REMOVED lines=15> */
[----:B------:R0:W-:Y:S02]  /*5b50*/  @P1 STG.E.U16 desc[UR12][R6.64+0xb0], R70 ;  /* 0x0000b04606001986 */ /* 0x0001e4000c10150c */
[----:B0-----:R-:W-:Y:S02]  /*5b60*/  @P2 IMAD.MOV.U32 R6, RZ, RZ, R16 ;  /* 0x000000ffff062224 */ /* 0x001fe400078e0010 */
[----:B------:R-:W-:-:S05]  /*5b70*/  @P2 IMAD.MOV.U32 R7, RZ, RZ, R17 ;  /* 0x000000ffff072224 */ /* 0x000fca00078e0011 */
[----:B------:R0:W-:Y:S01]  /*5b80*/  @P2 STG.E.U16 desc[UR12][R6.64+0xb2], R71 ;  /* 0x0000b24706002986 */ /* 0x0001e2000c10150c */
[----:B------:R-:W-:-:S03]  /*5b90*/  ISETP.GT.AND P2, PT, R3, 0x71, PT ;  /* 0x000000710300780c */ /* 0x000fc60003f44270 */
[----:B------:R-:W-:Y:S01]  /*5ba0*/  @P4 STG.E.U16 desc[UR12][R4.64+0xc0], R72 ;  /* 0x0000c04804004986 */ /* 0x000fe2000c10150c */
[----:B------:R-:W-:-:S03]  /*5bb0*/  ISETP.GT.AND P4, PT, R3, 0x68, PT ;  /* 0x000000680300780c */ /* 0x000fc60003f84270 */
[----:B------:R-:W-:Y:S01]  /*5bc0*/  @P5 STG.E.U16 desc[UR12][R4.64+0xc2], R73 ;  /* 0x0000c24904005986 */ /* 0x000fe2000c10150c */
[----:B------:R-:W-:Y:S02]  /*5bd0*/  ISETP.GT.AND P5, PT, R3, 0x69, PT ;  /* 0x000000690300780c */ /* 0x000fe40003fa4270 */
[C---:B------:R-:W-:Y:S01]  /*5be0*/  ISETP.GT.AND P1, PT, R10.reuse, RZ, P4 ;  /* 0x000000ff0a00720c */ /* 0x040fe20002724270 */
[----:B0-----:R-:W-:Y:S01]  /*5bf0*/  @P3 IMAD.MOV.U32 R6, RZ, RZ, R16 ;  /* 0x000000ffff063224 */ /* 0x001fe200078e0010 */
[C---:B------:R-:W-:Y:S01]  /*5c00*/  ISETP.GT.AND P6, PT, R10.reuse, RZ, P5 ;  /* 0x000000ff0a00720c */ /* 0x040fe20002fc4270 */
[----:B------:R-:W-:Y:S01]  /*5c10*/  @P3 IMAD.MOV.U32 R7, RZ, RZ, R17 ;  /* 0x000000ffff073224 */ /* 0x000fe200078e0011 */
[----:B------:R-:W-:-:S04]  /*5c20*/  ISETP.GT.AND P4, PT, R10, 0x8, P4 ;  /* 0x000000080a00780c */ /* 0x000fc80002784270 */
[----:B------:R0:W-:Y:S01]  /*5c30*/  @P3 STG.E.U16 desc[UR12][R6.64+0xc0], R74 ;  /* 0x0000c04a06003986 */ /* 0x0001e2000c10150c */
[----:B------:R-:W-:-:S06]  /*5c40*/  ISETP.GT.AND P3, PT, R3, 0x70, PT ;  /* 0x000000700300780c */ /* 0x000fcc0003f64270 */
[----:B------:R-:W-:Y:S02]  /*5c50*/  @P6 IMAD.MOV.U32 R2, RZ, RZ, R4 ;  /* 0x000000ffff026224 */ /* 0x000fe400078e0004 */
[----:B0-----:R-:W-:Y:S02]  /*5c60*/  @P0 IMAD.MOV.U32 R6, RZ, RZ, R16 ;  /* 0x000000ffff060224 */ /* 0x001fe400078e0010 */
[----:B------:R-:W-:-:S05]  /*5c70*/  @P0 IMAD.MOV.U32 R7, RZ, RZ, R17 ;  /* 0x000000ffff070224 */ /* 0x000fca00078e0011 */
[----:B------:R-:W-:Y:S01]  /*5c80*/  @P0 STG.E.U16 desc[UR12][R6.64+0xc2], R75 ;  /* 0x0000c24b06000986 */ /* 0x000fe2000c10150c */
[----:B------:R-:W-:-:S03]  /*5c90*/  ISETP.GT.AND P0, PT, R3, 0x79, PT ;  /* 0x000000790300780c */ /* 0x000fc60003f04270 */
[----:B------:R-:W-:Y:S01]  /*5ca0*/  @P1 STG.E.U16 desc[UR12][R4.64+0xd0], R76 ;  /* 0x0000d04c04001986 */ /* 0x000fe2000c10150c */
[----:B------:R-:W-:Y:S01]  /*5cb0*/  ISETP.GT.AND P1, PT, R3, 0x78, PT ;  /* 0x000000780300780c */ /* 0x000fe20003f24270 */
[----:B------:R-:W-:-:S05]  /*5cc0*/  @P6 IMAD.MOV.U32 R3, RZ, RZ, R5 ;  /* 0x000000ffff036224 */ /* 0x000fca00078e0005 */
[----:B------:R0:W-:Y:S01]  /*5cd0*/  @P6 STG.E.U16 desc[UR12][R2.64+0xd2], R77 ;  /* 0x0000d24d02006986 */ /* 0x0001e2000c10150c */
[C---:B------:R-:W-:Y:S02]  /*5ce0*/  ISETP.GT.AND P6, PT, R10.reuse, 0x8, P5 ;  /* 0x000000080a00780c */ /* 0x040fe40002fc4270 */
[C---:B------:R-:W-:Y:S02]  /*5cf0*/  ISETP.GT.AND P5, PT, R10.reuse, RZ, P3 ;  /* 0x000000ff0a00720c */ /* 0x040fe40001fa4270 */
[----:B------:R-:W-:Y:S01]  /*5d00*/  ISETP.GT.AND P3, PT, R10, 0x8, P3 ;  /* 0x000000080a00780c */ /* 0x000fe20001f64270 */
[----:B0-----:R-:W-:Y:S02]  /*5d10*/  @P4 IMAD.MOV.U32 R2, RZ, RZ, R16 ;  /* 0x000000ffff024224 */ /* 0x001fe400078e0010 */
[----:B------:R-:W-:-:S05]  /*5d20*/  @P4 IMAD.MOV.U32 R3, RZ, RZ, R17 ;  /* 0x000000ffff034224 */ /* 0x000fca00078e0011 */
[----:B------:R0:W-:Y:S01]  /*5d30*/  @P4 STG.E.U16 desc[UR12][R2.64+0xd0], R78 ;  /* 0x0000d04e02004986 */ /* 0x0001e2000c10150c */
        /* <DEDUP_REMOVED lines=14> */
[----:B------:R0:W-:Y:S02]  /*5e20*/  @P4 STG.E.U16 desc[UR12][R2.64+0xe2], R81 ;  /* 0x0000e25102004986 */ /* 0x0001e4000c10150c */
        /* <DEDUP_REMOVED lines=8> */
[----:B------:R0:W-:Y:S04]  /*5eb0*/  @P5 STG.E.U16 desc[UR12][R2.64+0xf0], R84 ;  /* 0x0000f05402005986 */ /* 0x0001e8000c10150c */
[----:B------:R1:W-:Y:S01]  /*5ec0*/  @P6 STG.E.U16 desc[UR12][R4.64+0xf2], R85 ;  /* 0x0000f25504006986 */ /* 0x0003e2000c10150c */
[----:B0-----:R-:W-:Y:S02]  /*5ed0*/  @P1 IMAD.MOV.U32 R2, RZ, RZ, R16 ;  /* 0x000000ffff021224 */ /* 0x001fe400078e0010 */
[----:B------:R-:W-:-:S05]  /*5ee0*/  @P1 IMAD.MOV.U32 R3, RZ, RZ, R17 ;  /* 0x000000ffff031224 */ /* 0x000fca00078e0011 */
[----:B------:R1:W-:Y:S01]  /*5ef0*/  @P1 STG.E.U16 desc[UR12][R2.64+0xf0], R86 ;  /* 0x0000f05602001986 */ /* 0x0003e2000c10150c */
[----:B------:R-:W-:Y:S05]  /*5f00*/  @!P0 EXIT ;  /* 0x000000000000894d */ /* 0x000fea0003800000 */
[----:B------:R-:W-:-:S05]  /*5f10*/  F2FP.BF16.F32.PACK_AB R0, RZ, R0 ;  /* 0x00000000ff00723e */ /* 0x000fca00000010ff */
[----:B------:R-:W-:Y:S01]  /*5f20*/  STG.E.U16 desc[UR12][R16.64+0xf2], R0 ;  /* 0x0000f20010007986 */ /* 0x000fe2000c10150c */
[----:B------:R-:W-:Y:S05]  /*5f30*/  EXIT ;  /* 0x000000000000794d */ /* 0x000fea0003800000 */
.L_x_14:
[----:B------:R-:W-:-:S13]  /*5f40*/  ISETP.NE.AND P0, PT, R8, RZ, PT ;  /* 0x000000ff0800720c */ /* 0x000fda0003f05270 */
[----:B------:R-:W-:Y:S05]  /*5f50*/  @P0 EXIT ;  /* 0x000000000000094d */ /* 0x000fea0003800000 */
[----:B------:R-:W-:-:S13]  /*5f60*/  ELECT P0, URZ, PT ;  /* 0x00000000003f782f */ /* 0x000fda0003800000 */
[----:B------:R-:W-:Y:S05]  /*5f70*/  @!P0 BRA `(.L_x_153) ;  /* 0x0000000400e08947 */ /* 0x000fea0003800000 */
[----:B------:R-:W-:-:S13]  /*5f80*/  ISETP.GE.AND P0, PT, R6, 0x1, PT ;  /* 0x000000010600780c */ /* 0x000fda0003f06270 */
[----:B------:R-:W-:Y:S05]  /*5f90*/  @!P0 BRA `(.L_x_153) ;  /* 0x0000000400d88947 */ /* 0x000fea0003800000 */
[----:B---3-5:R-:W0:Y:S01]  /*5fa0*/  S2R R2, SR_CgaCtaId ;  /* 0x0000000000027919 */ /* 0x028e220000008800 */
[----:B------:R-:W-:Y:S01]  /*5fb0*/  IMAD.SHL.U32 R22, R11, 0x40, RZ ;  /* 0x000000400b167824 */ /* 0x000fe200078e00ff */
[----:B------:R-:W-:Y:S01]  /*5fc0*/  ULDC UR4, c[0x0][0x384] ;  /* 0x0000e10000047ab9 */ /* 0x000fe20000000800 */
[----:B--2---:R-:W-:Y:S01]  /*5fd0*/  IMAD R0, R16, R17, RZ ;  /* 0x0000001110007224 */ /* 0x004fe200078e02ff */
[----:B------:R-:W-:Y:S01]  /*5fe0*/  LOP3.LUT P0, RZ, R10, 0x1f, RZ, 0xc0, !PT ;  /* 0x0000001f0aff7812 */ /* 0x000fe2000780c0ff */
[----:B------:R-:W-:Y:S01]  /*5ff0*/  IMAD.HI.U32 R3, R22, UR4, RZ ;  /* 0x0000000416037c27 */ /* 0x000fe2000f8e00ff */
[----:B------:R-:W-:Y:S01]  /*6000*/  ULDC UR5, c[0x0][0x388] ;  /* 0x0000e20000057ab9 */ /* 0x000fe20000000800 */
[----:B------:R-:W-:Y:S02]  /*6010*/  ISETP.NE.AND P1, PT, R14, RZ, PT ;  /* 0x000000ff0e00720c */ /* 0x000fe40003f25270 */
[----:B------:R-:W-:Y:S01]  /*6020*/  CS2R R10, SRZ ;  /* 0x00000000000a7805 */ /* 0x000fe2000001ff00 */
[----:B------:R-:W-:Y:S01]  /*6030*/  IMAD.SHL.U32 R21, R12, 0x80, RZ ;  /* 0x000000800c157824 */ /* 0x000fe200078e00ff */
[----:B------:R-:W-:Y:S01]  /*6040*/  ISETP.NE.OR P0, PT, R14, RZ, !P0 ;  /* 0x000000ff0e00720c */ /* 0x000fe20004705670 */
[----:B------:R-:W-:Y:S01]  /*6050*/  IMAD R9, R7, R0, 0x1 ;  /* 0x0000000107097424 */ /* 0x000fe200078e0200 */
[----:B------:R-:W-:Y:S01]  /*6060*/  LOP3.LUT R25, R4, 0x2, RZ, 0xfc, !PT ;  /* 0x0000000204197812 */ /* 0x000fe200078efcff */
[----:B------:R-:W-:Y:S01]  /*6070*/  IMAD.MOV.U32 R5, RZ, RZ, 0x1 ;  /* 0x00000001ff057424 */ /* 0x000fe200078e00ff */
[----:B------:R-:W-:Y:S01]  /*6080*/  SHF.R.U32.HI R3, RZ, UR5, R3 ;  /* 0x00000005ff037c19 */ /* 0x000fe20008011603 */
[----:B------:R-:W-:-:S02]  /*6090*/  IMAD.MOV.U32 R8, RZ, RZ, RZ ;  /* 0x000000ffff087224 */ /* 0x000fc400078e00ff */
[----:B------:R-:W-:Y:S02]  /*60a0*/  IMAD.MOV.U32 R12, RZ, RZ, RZ ;  /* 0x000000ffff0c7224 */ /* 0x000fe400078e00ff */
[----:B------:R-:W-:Y:S02]  /*60b0*/  VIADD R24, R21, 0x40 ;  /* 0x0000004015187836 */ /* 0x000fe40000000000 */
[C---:B0-----:R-:W-:Y:S02]  /*60c0*/  IMAD.SHL.U32 R0, R2.reuse, 0x800, RZ ;  /* 0x0000080002007824 */ /* 0x041fe400078e00ff */
[----:B------:R-:W-:-:S07]  /*60d0*/  IMAD.SHL.U32 R2, R2, 0x20, RZ ;  /* 0x0000002002027824 */ /* 0x000fce00078e00ff */
.L_x_157:
[----:B------:R-:W0:Y:S01]  /*60e0*/  S2R R14, SR_CgaCtaId ;  /* 0x00000000000e7919 */ /* 0x000e220000008800 */
[----:B------:R-:W-:-:S04]  /*60f0*/  MOV R13, 0x400 ;  /* 0x00000400000d7802 */ /* 0x000fc80000000f00 */
[----:B0-----:R-:W-:Y:S02]  /*6100*/  LEA R23, R14, R13, 0x18 ;  /* 0x0000000d0e177211 */ /* 0x001fe400078ec0ff */
[----:B------:R-:W-:-:S03]  /*6110*/  SHF.L.U32 R13, R5, 0x1f, RZ ;  /* 0x0000001f050d7819 */ /* 0x000fc600000006ff */
[----:B------:R-:W-:-:S07]  /*6120*/  IMAD R20, R8, 0x8, R23 ;  /* 0x0000000808147824 */ /* 0x000fce00078e0217 */
.L_x_154:
[----:B0-----:R0:W1:Y:S02]  /*6130*/  SYNCS.PHASECHK.TRANS64.TRYWAIT P2, [R20+URZ+0x36048], R13 ;  /* 0x0360480d140075a7 */ /* 0x001064000804017f */
[----:B-1----:R-:W-:Y:S05]  /*6140*/  @!P2 NANOSLEEP.SYNCS 0x989680 ;  /* 0x009896800000a95d */ /* 0x002fea0003900000 */
[----:B------:R-:W1:Y:S02]  /*6150*/  @!P2 SYNCS.PHASECHK.TRANS64 P2, [R20+URZ+0x36048], R13 ;  /* 0x0360480d1400a5a7 */ /* 0x000e64000804007f */
[----:B-1----:R-:W-:Y:S05]  /*6160*/  @!P2 BRA `(.L_x_154) ;  /* 0xfffffffc00f0a947 */ /* 0x002fea000383ffff */
[----:B0-----:R-:W0:Y:S02]  /*6170*/  @!P1 LDC R13, c[0x0][0x500] ;  /* 0x00014000ff0d9b82 */ /* 0x001e240000000800 */
[----:B0-----:R0:W-:Y:S02]  /*6180*/  @!P1 SYNCS.ARRIVE.TRANS64 RZ, [R20+URZ+0x36000], R13 ;  /* 0x0360000d14ff99a7 */ /* 0x0011e4000800003f */
[----:B0-----:R-:W-:-:S04]  /*6190*/  PRMT R13, R25, 0x9910, RZ ;  /* 0x00009910190d7816 */ /* 0x001fc800000000ff */
[----:B------:R-:W-:-:S13]  /*61a0*/  ISETP.NE.AND P2, PT, R13, 0x2, PT ;  /* 0x000000020d00780c */ /* 0x000fda0003f45270 */
[----:B------:R-:W-:Y:S05]  /*61b0*/  @P2 BRA `(.L_x_155) ;  /* 0x0000000000042947 */ /* 0x000fea0003800000 */
[----:B------:R-:W-:Y:S01]  /*61c0*/  BPT.TRAP 0x1 ;  /* 0x000000040000795c */ /* 0x000fe20000300000 */
.L_x_155:
[----:B------:R-:W-:Y:S05]  /*61d0*/  @P0 BRA `(.L_x_156) ;  /* 0x0000000000040947 */ /* 0x000fea0003800000 */
[----:B------:R-:W-:Y:S01]  /*61e0*/  BPT.TRAP 0x1 ;  /* 0x000000040000795c */ /* 0x000fe20000300000 */
.L_x_156:
[----:B------:R-:W0:Y:S01]  /*61f0*/  LDC R15, c[0x0][0x380] ;  /* 0x0000e000ff0f7b82 */ /* 0x000e220000000800 */
[----:B------:R-:W-:Y:S01]  /*6200*/  R2UR UR4, R3 ;  /* 0x00000000030472ca */ /* 0x000fe200000e0000 */
[----:B------:R-:W-:Y:S01]  /*6210*/  IMAD.SHL.U32 R13, R8, 0x2000, RZ ;  /* 0x00002000080d7824 */ /* 0x000fe200078e00ff */
[----:B------:R-:W-:Y:S01]  /*6220*/  R2UR UR10, R22 ;  /* 0x00000000160a72ca */ /* 0x000fe200000e0000 */
[----:B------:R-:W-:Y:S01]  /*6230*/  ULDC UR28, c[0x0][0x38c] ;  /* 0x0000e300001c7ab9 */ /* 0x000fe20000000800 */
[----:B------:R-:W-:Y:S01]  /*6240*/  R2UR UR25, R20 ;  /* 0x00000000141972ca */ /* 0x000fe200000e0000 */
[----:B------:R-:W-:Y:S01]  /*6250*/  IMAD.IADD R20, R23, 0x1, R13 ;  /* 0x0000000117147824 */ /* 0x000fe200078e020d */
[----:B------:R-:W-:Y:S01]  /*6260*/  UISETP.NE.AND UP0, UPT, UR28, 0x1, UPT ;  /* 0x000000011c00788c */ /* 0x000fe2000bf05270 */
[----:B------:R-:W1:Y:S01]  /*6270*/  LDC.64 R16, c[0x0][0x3b8] ;  /* 0x0000ee00ff107b82 */ /* 0x000e620000000a00 */
[C---:B------:R-:W-:Y:S01]  /*6280*/  R2UR UR26, R12.reuse ;  /* 0x000000000c1a72ca */ /* 0x040fe200000e0000 */
[----:B------:R-:W-:Y:S01]  /*6290*/  VIADD R12, R12, 0x1 ;  /* 0x000000010c0c7836 */ /* 0x000fe20000000000 */
[----:B------:R-:W-:Y:S01]  /*62a0*/  ULDC.64 UR14, c[0x0][0x198] ;  /* 0x00006600000e7ab9 */ /* 0x000fe20000000a00 */
[----:B------:R-:W-:Y:S01]  /*62b0*/  ULDC.64 UR18, c[0x0][0x3b0] ;  /* 0x0000ec0000127ab9 */ /* 0x000fe20000000a00 */
[----:B------:R-:W-:Y:S01]  /*62c0*/  ULDC.64 UR22, c[0x0][0x3d0] ;  /* 0x0000f40000167ab9 */ /* 0x000fe20000000a00 */
[----:B------:R-:W-:Y:S01]  /*62d0*/  VIADD R9, R9, 0xffffffff ;  /* 0xffffffff09097836 */ /* 0x000fe20000000000 */
[----:B------:R-:W-:Y:S01]  /*62e0*/  R2UR UR20, R11 ;  /* 0x000000000b1472ca */ /* 0x000fe200000e0000 */
[----:B------:R-:W1:Y:S01]  /*62f0*/  LDC.64 R18, c[0x0][0x3d8] ;  /* 0x0000f600ff127b82 */ /* 0x000e620000000a00 */
[----:B------:R-:W-:Y:S01]  /*6300*/  R2UR UR21, R10 ;  /* 0x000000000a1572ca */ /* 0x000fe200000e0000 */
[----:B------:R-:W-:Y:S01]  /*6310*/  @UP0 ULDC.64 UR16, c[0x0][0x390] ;  /* 0x0000e40000100ab9 */ /* 0x000fe20000000a00 */
[----:B------:R-:W-:Y:S01]  /*6320*/  R2UR UR24, R20 ;  /* 0x00000000141872ca */ /* 0x000fe200000e0000 */
[----:B------:R-:W-:Y:S01]  /*6330*/  UIADD3 UR25, UR25, 0x36000, URZ ;  /* 0x0003600019197890 */ /* 0x000fe2000fffe03f */
[----:B------:R-:W-:Y:S01]  /*6340*/  ISETP.GT.AND P5, PT, R9, 0x1, PT ;  /* 0x000000010900780c */ /* 0x000fe20003fa4270 */
[----:B------:R-:W-:Y:S01]  /*6350*/  USHF.L.U32 UR26, UR26, 0x6, URZ ;  /* 0x000000061a1a7899 */ /* 0x000fe2000800063f */
[----:B------:R-:W-:Y:S01]  /*6360*/  VIADD R8, R8, 0x1 ;  /* 0x0000000108087836 */ /* 0x000fe20000000000 */
[----:B0-----:R-:W-:Y:S01]  /*6370*/  ISETP.NE.AND P2, PT, R15, 0x1, PT ;  /* 0x000000010f00780c */ /* 0x001fe20003f45270 */
[----:B------:R-:W-:Y:S01]  /*6380*/  UMOV UR30, 0x30000 ;  /* 0x00030000001e7882 */ /* 0x000fe20000000000 */
[----:B------:R-:W-:-:S02]  /*6390*/  UMOV UR5, 0x10000000 ;  /* 0x1000000000057882 */ /* 0x000fc40000000000 */
[C---:B------:R-:W-:Y:S01]  /*63a0*/  ISETP.NE.AND P4, PT, R8.reuse, 0x9, PT ;  /* 0x000000090800780c */ /* 0x040fe20003f85270 */
[----:B------:R-:W-:Y:S01]  /*63b0*/  UMOV UR12, UR20 ;  /* 0x00000014000c7c82 */ /* 0x000fe20008000000 */
[----:B------:R-:W-:Y:S02]  /*63c0*/  UMOV UR13, UR21 ;  /* 0x00000015000d7c82 */ /* 0x000fe40008000000 */
[----:B------:R-:W-:-:S05]  /*63d0*/  SEL R8, R8, RZ, P4 ;  /* 0x000000ff08087207 */ /* 0x000fca0002000000 */
[----:B------:R-:W-:Y:S01]  /*63e0*/  @P2 IMAD.U32 R14, RZ, RZ, UR4 ;  /* 0x00000004ff0e2e24 */ /* 0x000fe2000f8e00ff */
[----:B------:R-:W-:-:S04]  /*63f0*/  UMOV UR4, 0x0 ;  /* 0x0000000000047882 */ /* 0x000fc80000000000 */
[----:B------:R-:W-:Y:S02]  /*6400*/  @P2 R2UR UR10, R14 ;  /* 0x000000000e0a22ca */ /* 0x000fe400000e0000 */
[----:B------:R-:W-:Y:S01]  /*6410*/  LOP3.LUT R14, R13, 0x800, R0, 0xf8, !PT ;  /* 0x000008000d0e7812 */ /* 0x000fe200078ef800 */
[----:B-1----:R-:W-:Y:S01]  /*6420*/  IMAD R13, R11, R16, R18 ;  /* 0x000000100b0d7224 */ /* 0x002fe200078e0212 */
[----:B------:R-:W-:Y:S02]  /*6430*/  ISETP.NE.AND P2, PT, R12, R7, PT ;  /* 0x000000070c00720c */ /* 0x000fe40003f45270 */
[----:B------:R-:W-:Y:S01]  /*6440*/  SEL R16, RZ, 0x1, P4 ;  /* 0x00000001ff107807 */ /* 0x000fe20002000000 */
[----:B------:R-:W-:Y:S01]  /*6450*/  IMAD R23, R14, 0x2, R23 ;  /* 0x000000020e177824 */ /* 0x000fe200078e0217 */
[----:B------:R-:W-:Y:S01]  /*6460*/  SEL R12, R12, RZ, P2 ;  /* 0x000000ff0c0c7207 */ /* 0x000fe20001000000 */
[----:B------:R-:W-:Y:S01]  /*6470*/  IMAD R14, R10, R17, R19 ;  /* 0x000000110a0e7224 */ /* 0x000fe200078e0213 */
[----:B------:R-:W-:-:S03]  /*6480*/  LOP3.LUT R5, R5, R16, RZ, 0x3c, !PT ;  /* 0x0000001005057212 */ /* 0x000fc600078e3cff */
[----:B------:R-:W-:Y:S01]  /*6490*/  UIADD3 UR6, -UR10, URZ, URZ ;  /* 0x0000003f0a067290 */ /* 0x000fe2000fffe13f */
[----:B------:R-:W-:Y:S01]  /*64a0*/  PRMT R13, R13, 0x40, R14 ;  /* 0x000000400d0d7816 */ /* 0x000fe2000000000e */
[----:B------:R-:W-:Y:S01]  /*64b0*/  UIMAD.WIDE.U32 UR8, UR10, UR16, URZ ;  /* 0x000000100a0872a5 */ /* 0x000fe2000f8e003f */
[----:B------:R-:W0:Y:S01]  /*64c0*/  LDC R14, c[0x0][0x3c8] ;  /* 0x0000f200ff0e7b82 */ /* 0x000e220000000800 */
[----:B------:R-:W-:Y:S01]  /*64d0*/  UMOV UR29, UR10 ;  /* 0x0000000a001d7c82 */ /* 0x000fe20008000000 */
[----:B------:R-:W-:Y:S01]  /*64e0*/  R2UR UR16, R2 ;  /* 0x00000000021072ca */ /* 0x000fe200000e0000 */
[----:B------:R-:W-:Y:S01]  /*64f0*/  IMAD R15, R15, UR6, R22 ;  /* 0x000000060f0f7c24 */ /* 0x000fe2000f8e0216 */
[----:B------:R-:W-:Y:S01]  /*6500*/  @UP0 USHF.R.U32.HI UR29, URZ, UR17, UR9 ;  /* 0x000000113f1d0299 */ /* 0x000fe20008011609 */
[----:B------:R-:W-:Y:S01]  /*6510*/  R2UR UR11, R13 ;  /* 0x000000000d0b72ca */ /* 0x000fe200000e0000 */
[----:B------:R-:W-:Y:S01]  /*6520*/  VIADD R13, R11, 0x1 ;  /* 0x000000010b0d7836 */ /* 0x000fe20000000000 */
[----:B------:R-:W-:Y:S01]  /*6530*/  R2UR UR8, R23 ;  /* 0x00000000170872ca */ /* 0x000fe200000e0000 */
[----:B------:R-:W-:Y:S01]  /*6540*/  UIADD3 UR9, -UR29, URZ, URZ ;  /* 0x0000003f1d097290 */ /* 0x000fe2000fffe13f */
[----:B------:R-:W-:Y:S01]  /*6550*/  R2UR UR27, R15 ;  /* 0x000000000f1b72ca */ /* 0x000fe200000e0000 */
[----:B------:R-:W-:Y:S01]  /*6560*/  @P2 IMAD.MOV R13, RZ, RZ, R11 ;  /* 0x000000ffff0d2224 */ /* 0x000fe200078e020b */
[----:B------:R-:W-:-:S02]  /*6570*/  UIADD3 UR6, UP1, UR14, 0xf0, URZ ;  /* 0x000000f00e067890 */ /* 0x000fc4000ff3e03f */
[----:B------:R-:W-:Y:S01]  /*6580*/  UIMAD UR28, UR28, UR9, UR10 ;  /* 0x000000091c1c72a4 */ /* 0x000fe2000f8e020a */
[----:B------:R-:W-:Y:S01]  /*6590*/  R2UR UR10, R24 ;  /* 0x00000000180a72ca */ /* 0x000fe200000e0000 */
[----:B------:R-:W-:Y:S02]  /*65a0*/  UIADD3 UR14, UP2, UR14, 0x1f0, URZ ;  /* 0x000001f00e0e7890 */ /* 0x000fe4000ff5e03f */
[----:B------:R-:W-:Y:S02]  /*65b0*/  UIMAD UR28, UR28, UR19, UR23 ;  /* 0x000000131c1c72a4 */ /* 0x000fe4000f8e0217 */
[----:B------:R-:W-:Y:S02]  /*65c0*/  UIADD3.X UR7, URZ, UR15, URZ, UP1, !UPT ;  /* 0x0000000f3f077290 */ /* 0x000fe40008ffe43f */
[----:B------:R-:W-:Y:S02]  /*65d0*/  ULOP3.LUT UR19, UR26, 0x20, UR16, 0xf8, !UPT ;  /* 0x000000201a137892 */ /* 0x000fe4000f8ef810 */
[----:B------:R-:W-:Y:S01]  /*65e0*/  UIMAD UR27, UR27, UR18, UR22 ;  /* 0x000000121b1b72a4 */ /* 0x000fe2000f8e0216 */
[----:B------:R-:W-:Y:S01]  /*65f0*/  R2UR UR18, R21 ;  /* 0x00000000151272ca */ /* 0x000fe200000e0000 */
[----:B------:R-:W-:Y:S01]  /*6600*/  UPRMT UR22, UR11, 0x5410, URZ ;  /* 0x000054100b167896 */ /* 0x000fe2000800003f */
[C---:B0-----:R-:W-:Y:S01]  /*6610*/  ISETP.NE.AND P3, PT, R13.reuse, R14, PT ;  /* 0x0000000e0d00720c */ /* 0x041fe20003f65270 */
[----:B------:R-:W-:Y:S01]  /*6620*/  UIADD3.X UR15, URZ, UR15, URZ, UP2, !UPT ;  /* 0x0000000f3f0f7290 */ /* 0x000fe200097fe43f */
[----:B------:R-:W-:Y:S01]  /*6630*/  VIADD R14, R10, 0x1 ;  /* 0x000000010a0e7836 */ /* 0x000fe20000000000 */
[----:B------:R-:W-:Y:S01]  /*6640*/  UIADD3 UR16, UR8, 0x12000, URZ ;  /* 0x0001200008107890 */ /* 0x000fe2000fffe03f */
[----:B------:R-:W-:Y:S01]  /*6650*/  SEL R11, R13, RZ, P3 ;  /* 0x000000ff0d0b7207 */ /* 0x000fe20001800000 */
[----:B------:R-:W-:Y:S01]  /*6660*/  UIADD3 UR8, UR8, 0x14000, URZ ;  /* 0x0001400008087890 */ /* 0x000fe2000fffe03f */
[----:B------:R-:W-:-:S02]  /*6670*/  UMOV UR17, UR25 ;  /* 0x0000001900117c82 */ /* 0x000fc40008000000 */
[----:B------:R0:W-:Y:S01]  /*6680*/  UTMALDG.4D.IM2COL [UR24], [UR6], UR22 ;  /* 0x00000018060073b4 */ /* 0x0001e20008058016 */
[----:B------:R-:W-:Y:S01]  /*6690*/  UMOV UR9, UR25 ;  /* 0x0000001900097c82 */ /* 0x000fe20008000000 */
[----:B------:R-:W-:-:S03]  /*66a0*/  UMOV UR11, UR19 ;  /* 0x00000013000b7c82 */ /* 0x000fc60008000000 */
[----:B------:R-:W-:Y:S01]  /*66b0*/  @P3 IMAD.MOV R14, RZ, RZ, R10 ;  /* 0x000000ffff0e3224 */ /* 0x000fe200078e020a */
[----:B------:R0:W-:Y:S03]  /*66c0*/  UTMALDG.4D.MULTICAST [UR16], [UR14], UR30, desc[UR4] ;  /* 0x000004100e0073b4 */ /* 0x0001e6000801981e */
[----:B------:R-:W-:Y:S01]  /*66d0*/  IMAD.MOV.U32 R10, RZ, RZ, R14 ;  /* 0x000000ffff0a7224 */ /* 0x000fe200078e000e */
[----:B------:R0:W-:Y:S02]  /*66e0*/  UTMALDG.4D.MULTICAST [UR8], [UR14], UR30, desc[UR4] ;  /* 0x000004080e0073b4 */ /* 0x0001e4000801981e */
[----:B0-----:R-:W-:Y:S05]  /*66f0*/  @P5 BRA `(.L_x_157) ;  /* 0xfffffff800785947 */ /* 0x001fea000383ffff */
.L_x_153:
[----:B------:R-:W-:Y:S01]  /*6700*/  ISETP.GE.U32.AND P2, PT, R6, 0x9, PT ;  /* 0x000000090600780c */ /* 0x000fe20003f46070 */
[----:B------:R-:W-:Y:S05]  /*6710*/  WARPSYNC.ALL ;  /* 0x0000000000007948 */ /* 0x000fea0003800000 */
[----:B------:R-:W-:-:S07]  /*6720*/  ELECT P1, URZ, PT ;  /* 0x00000000003f782f */ /* 0x000fce0003820000 */
[----:B---3-5:R-:W-:-:S05]  /*6730*/  @P2 IMAD.WIDE.U32 R2, R6, 0x38e38e39, RZ ;  /* 0x38e38e3906022825 */ /* 0x028fca00078e00ff */
[----:B--2---:R-:W-:-:S04]  /*6740*/  @P2 SHF.R.U32.HI R0, RZ, 0x1, R3 ;  /* 0x00000001ff002819 */ /* 0x004fc80000011603 */
[----:B------:R-:W-:-:S04]  /*6750*/  @P2 LOP3.LUT R0, R0, 0x1, RZ, 0xc0, !PT ;  /* 0x0000000100002812 */ /* 0x000fc800078ec0ff */
[----:B------:R-:W-:Y:S01]  /*6760*/  @P2 ISETP.NE.U32.AND P0, PT, R0, 0x1, PT ;  /* 0x000000010000280c */ /* 0x000fe20003f05070 */
[----:B------:R-:W-:-:S12]  /*6770*/  @!P1 EXIT ;  /* 0x000000000000994d */ /* 0x000fd80003800000 */
[----:B------:R-:W-:Y:S01]  /*6780*/  LOP3.LUT R4, R4, 0x2, RZ, 0xfc, !PT ;  /* 0x0000000204047812 */ /* 0x000fe200078efcff */
[----:B------:R-:W-:Y:S01]  /*6790*/  IMAD.MOV.U32 R0, RZ, RZ, 0x1 ;  /* 0x00000001ff007424 */ /* 0x000fe200078e00ff */
[----:B------:R-:W-:Y:S02]  /*67a0*/  @P2 ISETP.NE.U32.AND.EX P0, PT, RZ, RZ, PT, P0 ;  /* 0x000000ffff00220c */ /* 0x000fe40003f05100 */
[----:B------:R-:W-:Y:S02]  /*67b0*/  ISETP.NE.AND P1, PT, R4, 0x3, PT ;  /* 0x000000030400780c */ /* 0x000fe40003f25270 */
[----:B------:R-:W-:-:S11]  /*67c0*/  @P2 SEL R0, RZ, 0x1, !P0 ;  /* 0x00000001ff002807 */ /* 0x000fd60004000000 */
[----:B------:R-:W-:Y:S05]  /*67d0*/  @!P1 BRA `(.L_x_158) ;  /* 0x0000000000049947 */ /* 0x000fea0003800000 */
[----:B------:R-:W-:Y:S01]  /*67e0*/  BPT.TRAP 0x1 ;  /* 0x000000040000795c */ /* 0x000fe20000300000 */
.L_x_158:
[----:B------:R-:W0:Y:S01]  /*67f0*/  S2R R5, SR_CgaCtaId ;  /* 0x0000000000057919 */ /* 0x000e220000008800 */
[----:B------:R-:W-:Y:S01]  /*6800*/  IMAD.WIDE.U32 R2, R6, 0x38e38e39, RZ ;  /* 0x38e38e3906027825 */ /* 0x000fe200078e00ff */
[----:B------:R-:W-:-:S04]  /*6810*/  MOV R2, 0x400 ;  /* 0x0000040000027802 */ /* 0x000fc80000000f00 */
[----:B------:R-:W-:-:S05]  /*6820*/  SHF.R.U32.HI R3, RZ, 0x1, R3 ;  /* 0x00000001ff037819 */ /* 0x000fca0000011603 */
[----:B------:R-:W-:Y:S01]  /*6830*/  IMAD R6, R3, -0x9, R6 ;  /* 0xfffffff703067824 */ /* 0x000fe200078e0206 */
[----:B0-----:R-:W-:Y:S02]  /*6840*/  LEA R2, R5, R2, 0x18 ;  /* 0x0000000205027211 */ /* 0x001fe400078ec0ff */
[----:B------:R-:W-:-:S03]  /*6850*/  SHF.L.U32 R5, R0, 0x1f, RZ ;  /* 0x0000001f00057819 */ /* 0x000fc600000006ff */
[----:B------:R-:W-:-:S04]  /*6860*/  VIADD R3, R2, 0x36048 ;  /* 0x0003604802037836 */ /* 0x000fc80000000000 */
[----:B------:R-:W-:-:S07]  /*6870*/  IMAD R2, R6, 0x8, R3 ;  /* 0x0000000806027824 */ /* 0x000fce00078e0203 */
.L_x_159:
[----:B0-----:R0:W1:Y:S02]  /*6880*/  SYNCS.PHASECHK.TRANS64.TRYWAIT P0, [R2+URZ], R5 ;  /* 0x00000005020075a7 */ /* 0x001064000800017f */
[----:B-1----:R-:W-:Y:S05]  /*6890*/  @!P0 NANOSLEEP.SYNCS 0x989680 ;  /* 0x009896800000895d */ /* 0x002fea0003900000 */
[----:B------:R-:W1:Y:S02]  /*68a0*/  @!P0 SYNCS.PHASECHK.TRANS64 P0, [R2+URZ], R5 ;  /* 0x00000005020085a7 */ /* 0x000e64000800007f */
[----:B-1----:R-:W-:Y:S05]  /*68b0*/  @!P0 BRA `(.L_x_159) ;  /* 0xfffffffc00f08947 */ /* 0x002fea000383ffff */
[----:B------:R-:W-:-:S05]  /*68c0*/  VIADD R6, R6, 0x1 ;  /* 0x0000000106067836 */ /* 0x000fca0000000000 */
[----:B------:R-:W-:-:S04]  /*68d0*/  ISETP.NE.AND P0, PT, R6, 0x9, PT ;  /* 0x000000090600780c */ /* 0x000fc80003f05270 */
[----:B0-----:R-:W-:Y:S02]  /*68e0*/  SEL R5, RZ, 0x1, P0 ;  /* 0x00000001ff057807 */ /* 0x001fe40000000000 */
[----:B------:R-:W-:Y:S02]  /*68f0*/  SEL R6, R6, RZ, P0 ;  /* 0x000000ff06067207 */ /* 0x000fe40000000000 */
[----:B------:R-:W-:-:S03]  /*6900*/  LOP3.LUT R7, R0, R5, RZ, 0x3c, !PT ;  /* 0x0000000500077212 */ /* 0x000fc600078e3cff */
[----:B------:R-:W-:Y:S01]  /*6910*/  IMAD R0, R6, 0x8, R3 ;  /* 0x0000000806007824 */ /* 0x000fe200078e0203 */
[----:B------:R-:W-:-:S07]  /*6920*/  SHF.L.U32 R5, R7, 0x1f, RZ ;  /* 0x0000001f07057819 */ /* 0x000fce00000006ff */
.L_x_160:
        /* <DEDUP_REMOVED lines=11> */
.L_x_161:
        /* <DEDUP_REMOVED lines=11> */
.L_x_162:
        /* <DEDUP_REMOVED lines=11> */
.L_x_163:
        /* <DEDUP_REMOVED lines=11> */
.L_x_164:
        /* <DEDUP_REMOVED lines=11> */
.L_x_165:
        /* <DEDUP_REMOVED lines=11> */
.L_x_166:
        /* <DEDUP_REMOVED lines=11> */
.L_x_167:
[----:B0-----:R0:W1:Y:S02]  /*6e00*/  SYNCS.PHASECHK.TRANS64.TRYWAIT P0, [R6+URZ], R3 ;  /* 0x00000003060075a7 */ /* 0x001064000800017f */
[----:B-1----:R-:W-:Y:S05]  /*6e10*/  @!P0 NANOSLEEP.SYNCS 0x989680 ;  /* 0x009896800000895d */ /* 0x002fea0003900000 */
[----:B------:R-:W1:Y:S02]  /*6e20*/  @!P0 SYNCS.PHASECHK.TRANS64 P0, [R6+URZ], R3 ;  /* 0x00000003060085a7 */ /* 0x000e64000800007f */
[----:B-1----:R-:W-:Y:S05]  /*6e30*/  @P0 EXIT ;  /* 0x000000000000094d */ /* 0x002fea0003800000 */
[----:B------:R-:W-:Y:S05]  /*6e40*/  BRA `(.L_x_167) ;  /* 0xfffffffc00ec7947 */ /* 0x000fea000383ffff */
.L_x_168:
[----:B------:R-:W-:-:S00]  /*6e50*/  BRA `(.L_x_168) ;  /* 0xfffffffc00fc7947 */ /* 0x000fc0000383ffff */
[----:B------:R-:W-:-:S00]  /*6e60*/  NOP ;  /* 0x0000000000007918 */ /* 0x000fc00000000000 */
        /* <DEDUP_REMOVED lines=9> */
.L_x_169:


//--------------------- .nv.shared._ZN7cutlass13device_kernelINS_4conv6kernel13ConvUniversalINS1_16ConvProblemShapeILNS1_8OperatorE1ELi2EEENS1_10collective14CollectiveConvINS1_46MainloopSm90TmaGmmaWarpSpecializedImplicitGemmILS5_1ELi9ELi2EN4cute5tupleIJNSA_1CILi2EEENSC_ILi1EEESE_EEENS1_36KernelImplicitTmaWarpSpecializedSm90ELi1EEENSB_IJNSC_ILi64EEENSC_ILi128EEENSB_IJSI_EEEEEENS_10bfloat16_tESM_NSA_8TiledMMAINSA_8MMA_AtomIJNSA_4SM904GMMA28MMA_64x128x16_F32BF16BF16_SSILNSQ_5MajorE0ELSS_1ELNSQ_7ScaleInE1ELST_1EEEEEENSA_6LayoutINSB_IJSE_SE_SE_EEENSB_IJNSC_ILi0EEESY_SY_EEEEENSB_IJNSA_10UnderscoreES11_S11_EEEEENS7_6detail26Sm90ImplicitGemmTileTraitsINSA_20SM90_TMA_LOAD_IM2COLENSA_14ComposedLayoutINSA_7SwizzleILi3ELi4ELi3EEENSA_18smem_ptr_flag_bitsILi16EEENSW_INSB_IJNSB_IJNSC_ILi8EEES1C_EEENSB_IJSI_SE_EEENSB_IJSE_NSC_ILi9EEEEEEEEENSB_IJNSB_IJSI_NSC_ILi512EEEEEENSB_IJSE_SY_EEENSB_IJSY_NSC_ILi4096EEEEEEEEEEEEEvEENS15_INSA_23SM90_TMA_LOAD_MULTICASTENS17_IS19_S1B_NSW_INSB_IJNSB_IJSI_SD_EEES1D_S1G_EEENSB_IJNSB_IJSE_S1L_EEES1J_NSB_IJSY_NSC_ILi8192EEEEEEEEEEEEEvEEEENS_8epilogue10collective6detail29Sm90TmaWarpSpecializedAdapterINS23_15DefaultEpilogueISM_NSB_IJNSB_IJlllEEESE_SY_EEES28_NS22_6thread17LinearCombinationISM_Li1EffLNS29_9ScaleType4KindE0ELNS_15FloatRoundStyleE2ESM_EENS_4gemm15EpilogueDefaultEEEEEvvEEEEvNT_6ParamsE --------------------------
	.section	.nv.shared._ZN7cutlass13device_kernelINS_4conv6kernel13ConvUniversalINS1_16ConvProblemShapeILNS1_8OperatorE1ELi2EEENS1_10collective14CollectiveConvINS1_46MainloopSm90TmaGmmaWarpSpecializedImplicitGemmILS5_1ELi9ELi2EN4cute5tupleIJNSA_1CILi2EEENSC_ILi1EEESE_EEENS1_36KernelImplicitTmaWarpSpecializedSm90ELi1EEENSB_IJNSC_ILi64EEENSC_ILi128EEENSB_IJSI_EEEEEENS_10bfloat16_tESM_NSA_8TiledMMAINSA_8MMA_AtomIJNSA_4SM904GMMA28MMA_64x128x16_F32BF16BF16_SSILNSQ_5MajorE0ELSS_1ELNSQ_7ScaleInE1ELST_1EEEEEENSA_6LayoutINSB_IJSE_SE_SE_EEENSB_IJNSC_ILi0EEESY_SY_EEEEENSB_IJNSA_10UnderscoreES11_S11_EEEEENS7_6detail26Sm90ImplicitGemmTileTraitsINSA_20SM90_TMA_LOAD_IM2COLENSA_14ComposedLayoutINSA_7SwizzleILi3ELi4ELi3EEENSA_18smem_ptr_flag_bitsILi16EEENSW_INSB_IJNSB_IJNSC_ILi8EEES1C_EEENSB_IJSI_SE_EEENSB_IJSE_NSC_ILi9EEEEEEEEENSB_IJNSB_IJSI_NSC_ILi512EEEEEENSB_IJSE_SY_EEENSB_IJSY_NSC_ILi4096EEEEEEEEEEEEEvEENS15_INSA_23SM90_TMA_LOAD_MULTICASTENS17_IS19_S1B_NSW_INSB_IJNSB_IJSI_SD_EEES1D_S1G_EEENSB_IJNSB_IJSE_S1L_EEES1J_NSB_IJSY_NSC_ILi8192EEEEEEEEEEEEEvEEEENS_8epilogue10collective6detail29Sm90TmaWarpSpecializedAdapterINS23_15DefaultEpilogueISM_NSB_IJNSB_IJlllEEESE_SY_EEES28_NS22_6thread17LinearCombinationISM_Li1EffLNS29_9ScaleType4KindE0ELNS_15FloatRoundStyleE2ESM_EENS_4gemm15EpilogueDefaultEEEEEvvEEEEvNT_6ParamsE,"aw",@nobits
	.sectionflags	@""
	.align	16
	.zero		1024


//--------------------- .nv.shared.reserved.0     --------------------------
	.section	.nv.shared.reserved.0,"aw",@nobits
	.weak		__nv_reservedSMEM_offset_0_alias
	.size		__nv_reservedSMEM_offset_0_alias, 0, 0
	.other		__nv_reservedSMEM_offset_0_alias,@"STO_CUDA_RESERVED_SHARED STV_DEFAULT"
__nv_reservedSMEM_offset_0_alias:
	.zero		0


//--------------------- .nv.global                --------------------------
	.section	.nv.global,"aw",@nobits
.nv.global:
	.type		_ZN39_INTERNAL_934a3daa_4_k_cu_76e95def_29394cute1_E,@object
	.size		_ZN39_INTERNAL_934a3daa_4_k_cu_76e95def_29394cute1_E,(_ZN39_INTERNAL_934a3daa_4_k_cu_76e95def_29394cuda3std3__45__cpo6cbeginE - _ZN39_INTERNAL_934a3daa_4_k_cu_76e95def_29394cute1_E)
_ZN39_INTERNAL_934a3daa_4_k_cu_76e95def_29394cute1_E:
	.zero		1
	.type		_ZN39_INTERNAL_934a3daa_4_k_cu_76e95def_29394cuda3std3__45__cpo6cbeginE,@object
	.size		_ZN39_INTERNAL_934a3daa_4_k_cu_76e95def_29394cuda3std3__45__cpo6cbeginE,(_ZN39_INTERNAL_934a3daa_4_k_cu_76e95def_29394cuda3std3__48in_placeE - _ZN39_INTERNAL_934a3daa_4_k_cu_76e95def_29394cuda3std3__45__cpo6cbeginE)
_ZN39_INTERNAL_934a3daa_4_k_cu_76e95def_29394cuda3std3__45__cpo6cbeginE:
	.zero		1
	.type		_ZN39_INTERNAL_934a3daa_4_k_cu_76e95def_29394cuda3std3__48in_placeE,@object
	.size		_ZN39_INTERNAL_934a3daa_4_k_cu_76e95def_29394cuda3std3__48in_placeE,(_ZN39_INTERNAL_934a3daa_4_k_cu_76e95def_29394cuda3std6ranges3__45__cpo9iter_moveE - _ZN39_INTERNAL_934a3daa_4_k_cu_76e95def_29394cuda3std3__48in_placeE)
_ZN39_INTERNAL_934a3daa_4_k_cu_76e95def_29394cuda3std3__48in_placeE:
	.zero		1
	.type		_ZN39_INTERNAL_934a3daa_4_k_cu_76e95def_29394cuda3std6ranges3__45__cpo9iter_moveE,@object
	.size		_ZN39_INTERNAL_934a3daa_4_k_cu_76e95def_29394cuda3std6ranges3__45__cpo9iter_moveE,(_ZN39_INTERNAL_934a3daa_4_k_cu_76e95def_29394cuda3std3__45__cpo5beginE - _ZN39_INTERNAL_934a3daa_4_k_cu_76e95def_29394cuda3std6ranges3__45__cpo9iter_moveE)
_ZN39_INTERNAL_934a3daa_4_k_cu_76e95def_29394cuda3std6ranges3__45__cpo9iter_moveE:
	.zero		1
	.type		_ZN39_INTERNAL_934a3daa_4_k_cu_76e95def_29394cuda3std3__45__cpo5beginE,@object
	.size		_ZN39_INTERNAL_934a3daa_4_k_cu_76e95def_29394cuda3std3__45__cpo5beginE,(_ZN39_INTERNAL_934a3daa_4_k_cu_76e95def_29394cuda3std3__441_GLOBAL__N__934a3daa_4_k_cu_76e95def_29396ignoreE - _ZN39_INTERNAL_934a3daa_4_k_cu_76e95def_29394cuda3std3__45__cpo5beginE)
_ZN39_INTERNAL_934a3daa_4_k_cu_76e95def_29394cuda3std3__45__cpo5beginE:
	.zero		1
	.type		_ZN39_INTERNAL_934a3daa_4_k_cu_76e95def_29394cuda3std3__441_GLOBAL__N__934a3daa_4_k_cu_76e95def_29396ignoreE,@object
	.size		_ZN39_INTERNAL_934a3daa_4_k_cu_76e95def_29394cuda3std3__441_GLOBAL__N__934a3daa_4_k_cu_76e95def_29396ignoreE,(_ZN39_INTERNAL_934a3daa_4_k_cu_76e95def_29394cute7productE - _ZN39_INTERNAL_934a3daa_4_k_cu_76e95def_29394cuda3std3__441_GLOBAL__N__934a3daa_4_k_cu_76e95def_29396ignoreE)
_ZN39_INTERNAL_934a3daa_4_k_cu_76e95def_29394cuda3std3__441_GLOBAL__N__934a3daa_4_k_cu_76e95def_29396ignoreE:
	.zero		1
	.type		_ZN39_INTERNAL_934a3daa_4_k_cu_76e95def_29394cute7productE,@object
	.size		_ZN39_INTERNAL_934a3daa_4_k_cu_76e95def_29394cute7productE,(_ZN39_INTERNAL_934a3daa_4_k_cu_76e95def_29394cuda3std3__45__cpo3endE - _ZN39_INTERNAL_934a3daa_4_k_cu_76e95def_29394cute7productE)
_ZN39_INTERNAL_934a3daa_4_k_cu_76e95def_29394cute7productE:
	.zero		1
	.type		_ZN39_INTERNAL_934a3daa_4_k_cu_76e95def_29394cuda3std3__45__cpo3endE,@object
	.size		_ZN39_INTERNAL_934a3daa_4_k_cu_76e95def_29394cuda3std3__45__cpo3endE,(_ZN39_INTERNAL_934a3daa_4_k_cu_76e95def_29394cuda3std3__419piecewise_constructE - _ZN39_INTERNAL_934a3daa_4_k_cu_76e95def_29394cuda3std3__45__cpo3endE)
_ZN39_INTERNAL_934a3daa_4_k_cu_76e95def_29394cuda3std3__45__cpo3endE:
	.zero		1
	.type		_ZN39_INTERNAL_934a3daa_4_k_cu_76e95def_29394cuda3std3__419piecewise_constructE,@object
	.size		_ZN39_INTERNAL_934a3daa_4_k_cu_76e95def_29394cuda3std3__419piecewise_constructE,(_ZN39_INTERNAL_934a3daa_4_k_cu_76e95def_29394cuda3std3__45__cpo4cendE - _ZN39_INTERNAL_934a3daa_4_k_cu_76e95def_29394cuda3std3__419piecewise_constructE)
_ZN39_INTERNAL_934a3daa_4_k_cu_76e95def_29394cuda3std3__419piecewise_constructE:
	.zero		1
	.type		_ZN39_INTERNAL_934a3daa_4_k_cu_76e95def_29394cuda3std3__45__cpo4cendE,@object
	.size		_ZN39_INTERNAL_934a3daa_4_k_cu_76e95def_29394cuda3std3__45__cpo4cendE,(_ZN39_INTERNAL_934a3daa_4_k_cu_76e95def_29394cuda3std6ranges3__45__cpo4swapE - _ZN39_INTERNAL_934a3daa_4_k_cu_76e95def_29394cuda3std3__45__cpo4cendE)
_ZN39_INTERNAL_934a3daa_4_k_cu_76e95def_29394cuda3std3__45__cpo4cendE:
	.zero		1
	.type		_ZN39_INTERNAL_934a3daa_4_k_cu_76e95def_29394cuda3std6ranges3__45__cpo4swapE,@object
	.size		_ZN39_INTERNAL_934a3daa_4_k_cu_76e95def_29394cuda3std6ranges3__45__cpo4swapE,(.L_7 - _ZN39_INTERNAL_934a3daa_4_k_cu_76e95def_29394cuda3std6ranges3__45__cpo4swapE)
_ZN39_INTERNAL_934a3daa_4_k_cu_76e95def_29394cuda3std6ranges3__45__cpo4swapE:
	.zero		1
.L_7:


//--------------------- .nv.constant0._ZN7cutlass13device_kernelINS_4conv6kernel13ConvUniversalINS1_16ConvProblemShapeILNS1_8OperatorE1ELi2EEENS1_10collective14CollectiveConvINS1_46MainloopSm90TmaGmmaWarpSpecializedImplicitGemmILS5_1ELi9ELi2EN4cute5tupleIJNSA_1CILi2EEENSC_ILi1EEESE_EEENS1_36KernelImplicitTmaWarpSpecializedSm90ELi1EEENSB_IJNSC_ILi64EEENSC_ILi128EEENSB_IJSI_EEEEEENS_10bfloat16_tESM_NSA_8TiledMMAINSA_8MMA_AtomIJNSA_4SM904GMMA28MMA_64x128x16_F32BF16BF16_SSILNSQ_5MajorE0ELSS_1ELNSQ_7ScaleInE1ELST_1EEEEEENSA_6LayoutINSB_IJSE_SE_SE_EEENSB_IJNSC_ILi0EEESY_SY_EEEEENSB_IJNSA_10UnderscoreES11_S11_EEEEENS7_6detail26Sm90ImplicitGemmTileTraitsINSA_20SM90_TMA_LOAD_IM2COLENSA_14ComposedLayoutINSA_7SwizzleILi3ELi4ELi3EEENSA_18smem_ptr_flag_bitsILi16EEENSW_INSB_IJNSB_IJNSC_ILi8EEES1C_EEENSB_IJSI_SE_EEENSB_IJSE_NSC_ILi9EEEEEEEEENSB_IJNSB_IJSI_NSC_ILi512EEEEEENSB_IJSE_SY_EEENSB_IJSY_NSC_ILi4096EEEEEEEEEEEEEvEENS15_INSA_23SM90_TMA_LOAD_MULTICASTENS17_IS19_S1B_NSW_INSB_IJNSB_IJSI_SD_EEES1D_S1G_EEENSB_IJNSB_IJSE_S1L_EEES1J_NSB_IJSY_NSC_ILi8192EEEEEEEEEEEEEvEEEENS_8epilogue10collective6detail29Sm90TmaWarpSpecializedAdapterINS23_15DefaultEpilogueISM_NSB_IJNSB_IJlllEEESE_SY_EEES28_NS22_6thread17LinearCombinationISM_Li1EffLNS29_9ScaleType4KindE0ELNS_15FloatRoundStyleE2ESM_EENS_4gemm15EpilogueDefaultEEEEEvvEEEEvNT_6ParamsE --------------------------
	.section	.nv.constant0._ZN7cutlass13device_kernelINS_4conv6kernel13ConvUniversalINS1_16ConvProblemShapeILNS1_8OperatorE1ELi2EEENS1_10collective14CollectiveConvINS1_46MainloopSm90TmaGmmaWarpSpecializedImplicitGemmILS5_1ELi9ELi2EN4cute5tupleIJNSA_1CILi2EEENSC_ILi1EEESE_EEENS1_36KernelImplicitTmaWarpSpecializedSm90ELi1EEENSB_IJNSC_ILi64EEENSC_ILi128EEENSB_IJSI_EEEEEENS_10bfloat16_tESM_NSA_8TiledMMAINSA_8MMA_AtomIJNSA_4SM904GMMA28MMA_64x128x16_F32BF16BF16_SSILNSQ_5MajorE0ELSS_1ELNSQ_7ScaleInE1ELST_1EEEEEENSA_6LayoutINSB_IJSE_SE_SE_EEENSB_IJNSC_ILi0EEESY_SY_EEEEENSB_IJNSA_10UnderscoreES11_S11_EEEEENS7_6detail26Sm90ImplicitGemmTileTraitsINSA_20SM90_TMA_LOAD_IM2COLENSA_14ComposedLayoutINSA_7SwizzleILi3ELi4ELi3EEENSA_18smem_ptr_flag_bitsILi16EEENSW_INSB_IJNSB_IJNSC_ILi8EEES1C_EEENSB_IJSI_SE_EEENSB_IJSE_NSC_ILi9EEEEEEEEENSB_IJNSB_IJSI_NSC_ILi512EEEEEENSB_IJSE_SY_EEENSB_IJSY_NSC_ILi4096EEEEEEEEEEEEEvEENS15_INSA_23SM90_TMA_LOAD_MULTICASTENS17_IS19_S1B_NSW_INSB_IJNSB_IJSI_SD_EEES1D_S1G_EEENSB_IJNSB_IJSE_S1L_EEES1J_NSB_IJSY_NSC_ILi8192EEEEEEEEEEEEEvEEEENS_8epilogue10collective6detail29Sm90TmaWarpSpecializedAdapterINS23_15DefaultEpilogueISM_NSB_IJNSB_IJlllEEESE_SY_EEES28_NS22_6thread17LinearCombinationISM_Li1EffLNS29_9ScaleType4KindE0ELNS_15FloatRoundStyleE2ESM_EENS_4gemm15EpilogueDefaultEEEEEvvEEEEvNT_6ParamsE,"a",@progbits
	.sectionflags	@""
	.align	4
.nv.constant0._ZN7cutlass13device_kernelINS_4conv6kernel13ConvUniversalINS1_16ConvProblemShapeILNS1_8OperatorE1ELi2EEENS1_10collective14CollectiveConvINS1_46MainloopSm90TmaGmmaWarpSpecializedImplicitGemmILS5_1ELi9ELi2EN4cute5tupleIJNSA_1CILi2EEENSC_ILi1EEESE_EEENS1_36KernelImplicitTmaWarpSpecializedSm90ELi1EEENSB_IJNSC_ILi64EEENSC_ILi128EEENSB_IJSI_EEEEEENS_10bfloat16_tESM_NSA_8TiledMMAINSA_8MMA_AtomIJNSA_4SM904GMMA28MMA_64x128x16_F32BF16BF16_SSILNSQ_5MajorE0ELSS_1ELNSQ_7ScaleInE1ELST_1EEEEEENSA_6LayoutINSB_IJSE_SE_SE_EEENSB_IJNSC_ILi0EEESY_SY_EEEEENSB_IJNSA_10UnderscoreES11_S11_EEEEENS7_6detail26Sm90ImplicitGemmTileTraitsINSA_20SM90_TMA_LOAD_IM2COLENSA_14ComposedLayoutINSA_7SwizzleILi3ELi4ELi3EEENSA_18smem_ptr_flag_bitsILi16EEENSW_INSB_IJNSB_IJNSC_ILi8EEES1C_EEENSB_IJSI_SE_EEENSB_IJSE_NSC_ILi9EEEEEEEEENSB_IJNSB_IJSI_NSC_ILi512EEEEEENSB_IJSE_SY_EEENSB_IJSY_NSC_ILi4096EEEEEEEEEEEEEvEENS15_INSA_23SM90_TMA_LOAD_MULTICASTENS17_IS19_S1B_NSW_INSB_IJNSB_IJSI_SD_EEES1D_S1G_EEENSB_IJNSB_IJSE_S1L_EEES1J_NSB_IJSY_NSC_ILi8192EEEEEEEEEEEEEvEEEENS_8epilogue10collective6detail29Sm90TmaWarpSpecializedAdapterINS23_15DefaultEpilogueISM_NSB_IJNSB_IJlllEEESE_SY_EEES28_NS22_6thread17LinearCombinationISM_Li1EffLNS29_9ScaleType4KindE0ELNS_15FloatRoundStyleE2ESM_EENS_4gemm15EpilogueDefaultEEEEEvvEEEEvNT_6ParamsE:
	.zero		1536


//--------------------- SYMBOLS --------------------------

	.type		.nv.reservedSmem.offset0,@object
	.size		.nv.reservedSmem.offset0,0x4
